	.target	sm_90a

	.elftype	@"ET_EXEC"


//--------------------- .note.nv.tkinfo           --------------------------
	.section	.note.nv.tkinfo,"",@"SHT_NOTE"
	.sectionflags	@"SHF_NOTE_NV_TKINFO"
	.tkinfo
        /*0018*/ 	.word	0x00000002
        /*0030*/ 	.string	""
        /*0030*/ 	.string	"ptxas"
        /*0030*/ 	.string	"Cuda compilation tools, release 13.0, V13.0.88"
        /*0030*/ 	.string	"Build cuda_13.0.r13.0/compiler.36424714_0"
        /*0030*/ 	.string	"-arch sm_90a -m 64 "



//--------------------- .note.nv.cuinfo           --------------------------
	.section	.note.nv.cuinfo,"",@"SHT_NOTE"
	.sectionflags	@"SHF_NOTE_NV_CUINFO"
        /*0018*/ 	.short	0x0002
        /*001a*/ 	.short	0x005a
        /*001c*/ 	.short	0x0082
	.zero		2


//--------------------- .nv.info                  --------------------------
	.section	.nv.info,"",@"SHT_CUDA_INFO"
	.align	4


	//----- nvinfo : EIATTR_REGCOUNT
	.align		4
        /*0000*/ 	.byte	0x04, 0x2f
        /*0002*/ 	.short	(.L_12 - .L_11)
	.align		4
.L_11:
        /*0004*/ 	.word	index@(_ZN7cutlass13device_kernelINS_4conv6kernel13ConvUniversalINS1_16ConvProblemShapeILNS1_8OperatorE2ELi3EEENS1_10collective14CollectiveConvINS1_46MainloopSm90TmaGmmaWarpSpecializedImplicitGemmILS5_2ELi14ELi3EN4cute5tupleIJNSA_1CILi1EEESD_SD_EEENS1_36KernelImplicitTmaWarpSpecializedSm90ELi1EEENSB_IJNSC_ILi128EEENSB_IJSH_EEENSB_IJNSC_ILi32EEEEEEEEENS_6half_tESM_NSA_8TiledMMAINSA_8MMA_AtomIJNSA_4SM904GMMA26MMA_64x128x16_F32F16F16_SSILNSQ_5MajorE1ELSS_1ELNSQ_7ScaleInE1ELST_1EEEEEENSA_6LayoutISE_NSB_IJNSC_ILi0EEESX_SX_EEEEENSB_IJNSA_10UnderscoreES10_S10_EEEEENS7_6detail26Sm90ImplicitGemmTileTraitsINSA_13SM90_TMA_LOADENSA_14ComposedLayoutINSA_7SwizzleILi3ELi4ELi3EEENSA_18smem_ptr_flag_bitsILi16EEENSW_INSB_IJNSB_IJNSC_ILi64EEENSC_ILi2EEEEEENSB_IJNSC_ILi8EEENSC_ILi4EEEEEENSB_IJSD_NSC_ILi14EEEEEEEEENSB_IJNSB_IJSD_NSC_ILi2048EEEEEENSB_IJS1B_NSC_ILi512EEEEEENSB_IJSX_NSC_ILi4096EEEEEEEEEEEEEvEENS14_INSA_20SM90_TMA_LOAD_IM2COLES1S_vEEEENS_8epilogue10collective6detail29Sm90TmaWarpSpecializedAdapterINS1Y_15DefaultEpilogueISM_NSB_IJlNSB_IJSD_lllEEESX_EEES23_NS1X_6thread17LinearCombinationISM_Li1EffLNS24_9ScaleType4KindE0ELNS_15FloatRoundStyleE2ESM_EENS_4gemm15EpilogueDefaultEEEEEvvEEEEvNT_6ParamsE)
        /*0008*/ 	.word	0x000000aa


	//----- nvinfo : EIATTR_FRAME_SIZE
	.align		4
.L_12:
        /*000c*/ 	.byte	0x04, 0x11
        /*000e*/ 	.short	(.L_14 - .L_13)
	.align		4
.L_13:
        /*0010*/ 	.word	index@(_ZN7cutlass13device_kernelINS_4conv6kernel13ConvUniversalINS1_16ConvProblemShapeILNS1_8OperatorE2ELi3EEENS1_10collective14CollectiveConvINS1_46MainloopSm90TmaGmmaWarpSpecializedImplicitGemmILS5_2ELi14ELi3EN4cute5tupleIJNSA_1CILi1EEESD_SD_EEENS1_36KernelImplicitTmaWarpSpecializedSm90ELi1EEENSB_IJNSC_ILi128EEENSB_IJSH_EEENSB_IJNSC_ILi32EEEEEEEEENS_6half_tESM_NSA_8TiledMMAINSA_8MMA_AtomIJNSA_4SM904GMMA26MMA_64x128x16_F32F16F16_SSILNSQ_5MajorE1ELSS_1ELNSQ_7ScaleInE1ELST_1EEEEEENSA_6LayoutISE_NSB_IJNSC_ILi0EEESX_SX_EEEEENSB_IJNSA_10UnderscoreES10_S10_EEEEENS7_6detail26Sm90ImplicitGemmTileTraitsINSA_13SM90_TMA_LOADENSA_14ComposedLayoutINSA_7SwizzleILi3ELi4ELi3EEENSA_18smem_ptr_flag_bitsILi16EEENSW_INSB_IJNSB_IJNSC_ILi64EEENSC_ILi2EEEEEENSB_IJNSC_ILi8EEENSC_ILi4EEEEEENSB_IJSD_NSC_ILi14EEEEEEEEENSB_IJNSB_IJSD_NSC_ILi2048EEEEEENSB_IJS1B_NSC_ILi512EEEEEENSB_IJSX_NSC_ILi4096EEEEEEEEEEEEEvEENS14_INSA_20SM90_TMA_LOAD_IM2COLES1S_vEEEENS_8epilogue10collective6detail29Sm90TmaWarpSpecializedAdapterINS1Y_15DefaultEpilogueISM_NSB_IJlNSB_IJSD_lllEEESX_EEES23_NS1X_6thread17LinearCombinationISM_Li1EffLNS24_9ScaleType4KindE0ELNS_15FloatRoundStyleE2ESM_EENS_4gemm15EpilogueDefaultEEEEEvvEEEEvNT_6ParamsE)
        /*0014*/ 	.word	0x00000000


	//----- nvinfo : EIATTR_MIN_STACK_SIZE
	.align		4
.L_14:
        /*0018*/ 	.byte	0x04, 0x12
        /*001a*/ 	.short	(.L_16 - .L_15)
	.align		4
.L_15:
        /*001c*/ 	.word	index@(_ZN7cutlass13device_kernelINS_4conv6kernel13ConvUniversalINS1_16ConvProblemShapeILNS1_8OperatorE2ELi3EEENS1_10collective14CollectiveConvINS1_46MainloopSm90TmaGmmaWarpSpecializedImplicitGemmILS5_2ELi14ELi3EN4cute5tupleIJNSA_1CILi1EEESD_SD_EEENS1_36KernelImplicitTmaWarpSpecializedSm90ELi1EEENSB_IJNSC_ILi128EEENSB_IJSH_EEENSB_IJNSC_ILi32EEEEEEEEENS_6half_tESM_NSA_8TiledMMAINSA_8MMA_AtomIJNSA_4SM904GMMA26MMA_64x128x16_F32F16F16_SSILNSQ_5MajorE1ELSS_1ELNSQ_7ScaleInE1ELST_1EEEEEENSA_6LayoutISE_NSB_IJNSC_ILi0EEESX_SX_EEEEENSB_IJNSA_10UnderscoreES10_S10_EEEEENS7_6detail26Sm90ImplicitGemmTileTraitsINSA_13SM90_TMA_LOADENSA_14ComposedLayoutINSA_7SwizzleILi3ELi4ELi3EEENSA_18smem_ptr_flag_bitsILi16EEENSW_INSB_IJNSB_IJNSC_ILi64EEENSC_ILi2EEEEEENSB_IJNSC_ILi8EEENSC_ILi4EEEEEENSB_IJSD_NSC_ILi14EEEEEEEEENSB_IJNSB_IJSD_NSC_ILi2048EEEEEENSB_IJS1B_NSC_ILi512EEEEEENSB_IJSX_NSC_ILi4096EEEEEEEEEEEEEvEENS14_INSA_20SM90_TMA_LOAD_IM2COLES1S_vEEEENS_8epilogue10collective6detail29Sm90TmaWarpSpecializedAdapterINS1Y_15DefaultEpilogueISM_NSB_IJlNSB_IJSD_lllEEESX_EEES23_NS1X_6thread17LinearCombinationISM_Li1EffLNS24_9ScaleType4KindE0ELNS_15FloatRoundStyleE2ESM_EENS_4gemm15EpilogueDefaultEEEEEvvEEEEvNT_6ParamsE)
        /*0020*/ 	.word	0x00000000
.L_16:


//--------------------- .nv.compat                --------------------------
	.section	.nv.compat,"",@"SHT_CUDA_COMPAT_INFO"
	.align	4
        /*0000*/ 	.byte	0x02, 0x09, 0x01, 0x00, 0x02, 0x02, 0x04, 0x00, 0x02, 0x05, 0x05, 0x00, 0x03, 0x07, 0x01, 0x01
        /*0010*/ 	.byte	0x02, 0x03, 0x01, 0x00, 0x02, 0x06, 0x01, 0x00, 0x04, 0x0b, 0x08, 0x00, 0x00, 0x00, 0x00, 0x00
        /*0020*/ 	.byte	0x00, 0x00, 0x00, 0x00


//--------------------- .nv.info._ZN7cutlass13device_kernelINS_4conv6kernel13ConvUniversalINS1_16ConvProblemShapeILNS1_8OperatorE2ELi3EEENS1_10collective14CollectiveConvINS1_46MainloopSm90TmaGmmaWarpSpecializedImplicitGemmILS5_2ELi14ELi3EN4cute5tupleIJNSA_1CILi1EEESD_SD_EEENS1_36KernelImplicitTmaWarpSpecializedSm90ELi1EEENSB_IJNSC_ILi128EEENSB_IJSH_EEENSB_IJNSC_ILi32EEEEEEEEENS_6half_tESM_NSA_8TiledMMAINSA_8MMA_AtomIJNSA_4SM904GMMA26MMA_64x128x16_F32F16F16_SSILNSQ_5MajorE1ELSS_1ELNSQ_7ScaleInE1ELST_1EEEEEENSA_6LayoutISE_NSB_IJNSC_ILi0EEESX_SX_EEEEENSB_IJNSA_10UnderscoreES10_S10_EEEEENS7_6detail26Sm90ImplicitGemmTileTraitsINSA_13SM90_TMA_LOADENSA_14ComposedLayoutINSA_7SwizzleILi3ELi4ELi3EEENSA_18smem_ptr_flag_bitsILi16EEENSW_INSB_IJNSB_IJNSC_ILi64EEENSC_ILi2EEEEEENSB_IJNSC_ILi8EEENSC_ILi4EEEEEENSB_IJSD_NSC_ILi14EEEEEEEEENSB_IJNSB_IJSD_NSC_ILi2048EEEEEENSB_IJS1B_NSC_ILi512EEEEEENSB_IJSX_NSC_ILi4096EEEEEEEEEEEEEvEENS14_INSA_20SM90_TMA_LOAD_IM2COLES1S_vEEEENS_8epilogue10collective6detail29Sm90TmaWarpSpecializedAdapterINS1Y_15DefaultEpilogueISM_NSB_IJlNSB_IJSD_lllEEESX_EEES23_NS1X_6thread17LinearCombinationISM_Li1EffLNS24_9ScaleType4KindE0ELNS_15FloatRoundStyleE2ESM_EENS_4gemm15EpilogueDefaultEEEEEvvEEEEvNT_6ParamsE --------------------------
	.section	.nv.info._ZN7cutlass13device_kernelINS_4conv6kernel13ConvUniversalINS1_16ConvProblemShapeILNS1_8OperatorE2ELi3EEENS1_10collective14CollectiveConvINS1_46MainloopSm90TmaGmmaWarpSpecializedImplicitGemmILS5_2ELi14ELi3EN4cute5tupleIJNSA_1CILi1EEESD_SD_EEENS1_36KernelImplicitTmaWarpSpecializedSm90ELi1EEENSB_IJNSC_ILi128EEENSB_IJSH_EEENSB_IJNSC_ILi32EEEEEEEEENS_6half_tESM_NSA_8TiledMMAINSA_8MMA_AtomIJNSA_4SM904GMMA26MMA_64x128x16_F32F16F16_SSILNSQ_5MajorE1ELSS_1ELNSQ_7ScaleInE1ELST_1EEEEEENSA_6LayoutISE_NSB_IJNSC_ILi0EEESX_SX_EEEEENSB_IJNSA_10UnderscoreES10_S10_EEEEENS7_6detail26Sm90ImplicitGemmTileTraitsINSA_13SM90_TMA_LOADENSA_14ComposedLayoutINSA_7SwizzleILi3ELi4ELi3EEENSA_18smem_ptr_flag_bitsILi16EEENSW_INSB_IJNSB_IJNSC_ILi64EEENSC_ILi2EEEEEENSB_IJNSC_ILi8EEENSC_ILi4EEEEEENSB_IJSD_NSC_ILi14EEEEEEEEENSB_IJNSB_IJSD_NSC_ILi2048EEEEEENSB_IJS1B_NSC_ILi512EEEEEENSB_IJSX_NSC_ILi4096EEEEEEEEEEEEEvEENS14_INSA_20SM90_TMA_LOAD_IM2COLES1S_vEEEENS_8epilogue10collective6detail29Sm90TmaWarpSpecializedAdapterINS1Y_15DefaultEpilogueISM_NSB_IJlNSB_IJSD_lllEEESX_EEES23_NS1X_6thread17LinearCombinationISM_Li1EffLNS24_9ScaleType4KindE0ELNS_15FloatRoundStyleE2ESM_EENS_4gemm15EpilogueDefaultEEEEEvvEEEEvNT_6ParamsE,"",@"SHT_CUDA_INFO"
	.sectionflags	@""
	.align	4


	//----- nvinfo : EIATTR_CUDA_API_VERSION
	.align		4
        /*0000*/ 	.byte	0x04, 0x37
        /*0002*/ 	.short	(.L_18 - .L_17)
.L_17:
        /*0004*/ 	.word	0x00000082


	//----- nvinfo : EIATTR_KPARAM_INFO
	.align		4
.L_18:
        /*0008*/ 	.byte	0x04, 0x17
        /*000a*/ 	.short	(.L_20 - .L_19)
.L_19:
        /*000c*/ 	.word	0x00000000
        /*0010*/ 	.short	0x0000
        /*0012*/ 	.short	0x0070
        /*0014*/ 	.byte	0x00, 0xf0, 0x01, 0x10


	//----- nvinfo : EIATTR_SPARSE_MMA_MASK
	.align		4
.L_20:
        /*0018*/ 	.byte	0x03, 0x50
        /*001a*/ 	.short	0x0000


	//----- nvinfo : EIATTR_MAXREG_COUNT
	.align		4
        /*001c*/ 	.byte	0x03, 0x1b
        /*001e*/ 	.short	0x00ff


	//----- nvinfo : EIATTR_NUM_BARRIERS
	.align		4
        /*0020*/ 	.byte	0x02, 0x4c
        /*0022*/ 	.byte	0x01
	.zero		1


	//----- nvinfo : EIATTR_MERCURY_ISA_VERSION
	.align		4
        /*0024*/ 	.byte	0x03, 0x5f
        /*0026*/ 	.short	0x0101


	//----- nvinfo : EIATTR_COOP_GROUP_MASK_REGIDS
	.align		4
        /*0028*/ 	.byte	0x04, 0x29
        /*002a*/ 	.short	(.L_22 - .L_21)


	//   ....[0]....
.L_21:
        /*002c*/ 	.word	0xffffffff


	//   ....[1]....
        /*0030*/ 	.word	0xffffffff


	//   ....[2]....
        /*0034*/ 	.word	0xffffffff


	//----- nvinfo : EIATTR_COOP_GROUP_INSTR_OFFSETS
	.align		4
.L_22:
        /*0038*/ 	.byte	0x04, 0x28
        /*003a*/ 	.short	(.L_24 - .L_23)


	//   ....[0]....
.L_23:
        /*003c*/ 	.word	0x00000060


	//   ....[1]....
        /*0040*/ 	.word	0x00000070


	//   ....[2]....
        /*0044*/ 	.word	0x00000130


	//----- nvinfo : EIATTR_MBARRIER_INSTR_OFFSETS
	.align		4
.L_24:
        /*0048*/ 	.byte	0x04, 0x39
        /*004a*/ 	.short	(.L_26 - .L_25)


	//   ....[0]....
.L_25:
        /*004c*/ 	.word	0x00000270
        /*0050*/ 	.word	0x000000ff
        /*0054*/ 	.word	0x00038000
        /*0058*/ 	.short	0x0100
        /*005a*/ 	.byte	0x08
	.zero		1


	//   ....[1]....
        /*005c*/ 	.word	0x00000280
        /*0060*/ 	.word	0x000000ff
        /*0064*/ 	.word	0x00038070
        /*0068*/ 	.short	0x0100
        /*006a*/ 	.byte	0x08
	.zero		1


	//   ....[2]....
        /*006c*/ 	.word	0x00000290
        /*0070*/ 	.word	0x000000ff
        /*0074*/ 	.word	0x00038008
        /*0078*/ 	.short	0x0100
        /*007a*/ 	.byte	0x08
	.zero		1


	//   ....[3]....
        /*007c*/ 	.word	0x000002a0
        /*0080*/ 	.word	0x000000ff
        /*0084*/ 	.word	0x00038078
        /*0088*/ 	.short	0x0100
        /*008a*/ 	.byte	0x08
	.zero		1


	//   ....[4]....
        /*008c*/ 	.word	0x000002b0
        /*0090*/ 	.word	0x000000ff
        /*0094*/ 	.word	0x00038010
        /*0098*/ 	.short	0x0100
        /*009a*/ 	.byte	0x08
	.zero		1


	//   ....[5]....
        /*009c*/ 	.word	0x000002c0
        /*00a0*/ 	.word	0x000000ff
        /*00a4*/ 	.word	0x00038080
        /*00a8*/ 	.short	0x0100
        /*00aa*/ 	.byte	0x08
	.zero		1


	//   ....[6]....
        /*00ac*/ 	.word	0x000002d0
        /*00b0*/ 	.word	0x000000ff
        /*00b4*/ 	.word	0x00038018
        /*00b8*/ 	.short	0x0100
        /*00ba*/ 	.byte	0x08
	.zero		1


	//   ....[7]....
        /*00bc*/ 	.word	0x000002e0
        /*00c0*/ 	.word	0x000000ff
        /*00c4*/ 	.word	0x00038088
        /*00c8*/ 	.short	0x0100
        /*00ca*/ 	.byte	0x08
	.zero		1


	//   ....[8]....
        /*00cc*/ 	.word	0x000002f0
        /*00d0*/ 	.word	0x000000ff
        /*00d4*/ 	.word	0x00038020
        /*00d8*/ 	.short	0x0100
        /*00da*/ 	.byte	0x08
	.zero		1


	//   ....[9]....
        /*00dc*/ 	.word	0x00000300
        /*00e0*/ 	.word	0x000000ff
        /*00e4*/ 	.word	0x00038090
        /*00e8*/ 	.short	0x0100
        /*00ea*/ 	.byte	0x08
	.zero		1


	//   ....[10]....
        /*00ec*/ 	.word	0x00000310
        /*00f0*/ 	.word	0x000000ff
        /*00f4*/ 	.word	0x00038028
        /*00f8*/ 	.short	0x0100
        /*00fa*/ 	.byte	0x08
	.zero		1


	//   ....[11]....
        /*00fc*/ 	.word	0x00000320
        /*0100*/ 	.word	0x000000ff
        /*0104*/ 	.word	0x00038098
        /*0108*/ 	.short	0x0100
        /*010a*/ 	.byte	0x08
	.zero		1


	//   ....[12]....
        /*010c*/ 	.word	0x00000330
        /*0110*/ 	.word	0x000000ff
        /*0114*/ 	.word	0x00038030
        /*0118*/ 	.short	0x0100
        /*011a*/ 	.byte	0x08
	.zero		1


	//   ....[13]....
        /*011c*/ 	.word	0x00000340
        /*0120*/ 	.word	0x000000ff
        /*0124*/ 	.word	0x000380a0
        /*0128*/ 	.short	0x0100
        /*012a*/ 	.byte	0x08
	.zero		1


	//   ....[14]....
        /*012c*/ 	.word	0x00000350
        /*0130*/ 	.word	0x000000ff
        /*0134*/ 	.word	0x00038038
        /*0138*/ 	.short	0x0100
        /*013a*/ 	.byte	0x08
	.zero		1


	//   ....[15]....
        /*013c*/ 	.word	0x00000360
        /*0140*/ 	.word	0x000000ff
        /*0144*/ 	.word	0x000380a8
        /*0148*/ 	.short	0x0100
        /*014a*/ 	.byte	0x08
	.zero		1


	//   ....[16]....
        /*014c*/ 	.word	0x00000370
        /*0150*/ 	.word	0x000000ff
        /*0154*/ 	.word	0x00038040
        /*0158*/ 	.short	0x0100
        /*015a*/ 	.byte	0x08
	.zero		1


	//   ....[17]....
        /*015c*/ 	.word	0x00000380
        /*0160*/ 	.word	0x000000ff
        /*0164*/ 	.word	0x000380b0
        /*0168*/ 	.short	0x0100
        /*016a*/ 	.byte	0x08
	.zero		1


	//   ....[18]....
        /*016c*/ 	.word	0x00000390
        /*0170*/ 	.word	0x000000ff
        /*0174*/ 	.word	0x00038048
        /*0178*/ 	.short	0x0100
        /*017a*/ 	.byte	0x08
	.zero		1


	//   ....[19]....
        /*017c*/ 	.word	0x000003a0
        /*0180*/ 	.word	0x000000ff
        /*0184*/ 	.word	0x000380b8
        /*0188*/ 	.short	0x0100
        /*018a*/ 	.byte	0x08
	.zero		1


	//   ....[20]....
        /*018c*/ 	.word	0x000003b0
        /*0190*/ 	.word	0x000000ff
        /*0194*/ 	.word	0x00038050
        /*0198*/ 	.short	0x0100
        /*019a*/ 	.byte	0x08
	.zero		1


	//   ....[21]....
        /*019c*/ 	.word	0x000003c0
        /*01a0*/ 	.word	0x000000ff
        /*01a4*/ 	.word	0x000380c0
        /*01a8*/ 	.short	0x0100
        /*01aa*/ 	.byte	0x08
	.zero		1


	//   ....[22]....
        /*01ac*/ 	.word	0x000003d0
        /*01b0*/ 	.word	0x000000ff
        /*01b4*/ 	.word	0x00038058
        /*01b8*/ 	.short	0x0100
        /*01ba*/ 	.byte	0x08
	.zero		1


	//   ....[23]....
        /*01bc*/ 	.word	0x000003e0
        /*01c0*/ 	.word	0x000000ff
        /*01c4*/ 	.word	0x000380c8
        /*01c8*/ 	.short	0x0100
        /*01ca*/ 	.byte	0x08
	.zero		1


	//   ....[24]....
        /*01cc*/ 	.word	0x000003f0
        /*01d0*/ 	.word	0x000000ff
        /*01d4*/ 	.word	0x00038060
        /*01d8*/ 	.short	0x0100
        /*01da*/ 	.byte	0x08
	.zero		1


	//   ....[25]....
        /*01dc*/ 	.word	0x00000400
        /*01e0*/ 	.word	0x000000ff
        /*01e4*/ 	.word	0x000380d0
        /*01e8*/ 	.short	0x0100
        /*01ea*/ 	.byte	0x08
	.zero		1


	//   ....[26]....
        /*01ec*/ 	.word	0x00000410
        /*01f0*/ 	.word	0x000000ff
        /*01f4*/ 	.word	0x00038068
        /*01f8*/ 	.short	0x0100
        /*01fa*/ 	.byte	0x08
	.zero		1


	//   ....[27]....
        /*01fc*/ 	.word	0x00000420
        /*0200*/ 	.word	0x000000ff
        /*0204*/ 	.word	0x000380d8
        /*0208*/ 	.short	0x0100
        /*020a*/ 	.byte	0x08
	.zero		1


	//   ....[28]....
        /*020c*/ 	.word	0x00001220
        /*0210*/ 	.word	0x00000005
        /*0214*/ 	.word	0x00038000
        /*0218*/ 	.short	0x010a
        /*021a*/ 	.byte	0x3f
	.zero		1


	//   ....[29]....
        /*021c*/ 	.word	0x00001560
        /*0220*/ 	.word	0x00000008
        /*0224*/ 	.word	0x00038000
        /*0228*/ 	.short	0x010a
        /*022a*/ 	.byte	0x3f
	.zero		1


	//   ....[30]....
        /*022c*/ 	.word	0x00001740
        /*0230*/ 	.word	0x000000ff
        /*0234*/ 	.word	0x00000000
        /*0238*/ 	.short	0x0101
        /*023a*/ 	.byte	0x06
	.zero		1


	//   ....[31]....
        /*023c*/ 	.word	0x00001960
        /*0240*/ 	.word	0x00000006
        /*0244*/ 	.word	0x00000000
        /*0248*/ 	.short	0x0101
        /*024a*/ 	.byte	0x3f
	.zero		1


	//   ....[32]....
        /*024c*/ 	.word	0x0000b140
        /*0250*/ 	.word	0x00000005
        /*0254*/ 	.word	0x00038070
        /*0258*/ 	.short	0x010a
        /*025a*/ 	.byte	0x3f
	.zero		1


	//   ....[33]....
        /*025c*/ 	.word	0x0000b9c0
        /*0260*/ 	.word	0x00000004
        /*0264*/ 	.word	0x00000000
        /*0268*/ 	.short	0x010a
        /*026a*/ 	.byte	0x3f
	.zero		1


	//   ....[34]....
        /*026c*/ 	.word	0x0000ba70
        /*0270*/ 	.word	0x00000000
        /*0274*/ 	.word	0x00000000
        /*0278*/ 	.short	0x010a
        /*027a*/ 	.byte	0x3f
	.zero		1


	//   ....[35]....
        /*027c*/ 	.word	0x0000bb20
        /*0280*/ 	.word	0x00000000
        /*0284*/ 	.word	0x00000000
        /*0288*/ 	.short	0x010a
        /*028a*/ 	.byte	0x3f
	.zero		1


	//   ....[36]....
        /*028c*/ 	.word	0x0000bbd0
        /*0290*/ 	.word	0x00000000
        /*0294*/ 	.word	0x00000000
        /*0298*/ 	.short	0x010a
        /*029a*/ 	.byte	0x3f
	.zero		1


	//   ....[37]....
        /*029c*/ 	.word	0x0000bc80
        /*02a0*/ 	.word	0x00000000
        /*02a4*/ 	.word	0x00000000
        /*02a8*/ 	.short	0x010a
        /*02aa*/ 	.byte	0x3f
	.zero		1


	//   ....[38]....
        /*02ac*/ 	.word	0x0000bd30
        /*02b0*/ 	.word	0x00000000
        /*02b4*/ 	.word	0x00000000
        /*02b8*/ 	.short	0x010a
        /*02ba*/ 	.byte	0x3f
	.zero		1


	//   ....[39]....
        /*02bc*/ 	.word	0x0000bde0
        /*02c0*/ 	.word	0x00000000
        /*02c4*/ 	.word	0x00000000
        /*02c8*/ 	.short	0x010a
        /*02ca*/ 	.byte	0x3f
	.zero		1


	//   ....[40]....
        /*02cc*/ 	.word	0x0000be90
        /*02d0*/ 	.word	0x00000000
        /*02d4*/ 	.word	0x00000000
        /*02d8*/ 	.short	0x010a
        /*02da*/ 	.byte	0x3f
	.zero		1


	//   ....[41]....
        /*02dc*/ 	.word	0x0000bf40
        /*02e0*/ 	.word	0x00000000
        /*02e4*/ 	.word	0x00000000
        /*02e8*/ 	.short	0x010a
        /*02ea*/ 	.byte	0x3f
	.zero		1


	//   ....[42]....
        /*02ec*/ 	.word	0x0000bff0
        /*02f0*/ 	.word	0x00000000
        /*02f4*/ 	.word	0x00000000
        /*02f8*/ 	.short	0x010a
        /*02fa*/ 	.byte	0x3f
	.zero		1


	//   ....[43]....
        /*02fc*/ 	.word	0x0000c0a0
        /*0300*/ 	.word	0x00000000
        /*0304*/ 	.word	0x00000000
        /*0308*/ 	.short	0x010a
        /*030a*/ 	.byte	0x3f
	.zero		1


	//   ....[44]....
        /*030c*/ 	.word	0x0000c150
        /*0310*/ 	.word	0x00000000
        /*0314*/ 	.word	0x00000000
        /*0318*/ 	.short	0x010a
        /*031a*/ 	.byte	0x3f
	.zero		1


	//   ....[45]....
        /*031c*/ 	.word	0x0000c200
        /*0320*/ 	.word	0x00000000
        /*0324*/ 	.word	0x00000000
        /*0328*/ 	.short	0x010a
        /*032a*/ 	.byte	0x3f
	.zero		1


	//   ....[46]....
        /*032c*/ 	.word	0x0000c2b0
        /*0330*/ 	.word	0x00000002
        /*0334*/ 	.word	0x00000000
        /*0338*/ 	.short	0x010a
        /*033a*/ 	.byte	0x3f
	.zero		1


	//----- nvinfo : EIATTR_NUM_MBARRIERS
	.align		4
.L_26:
        /*033c*/ 	.byte	0x03, 0x38
        /*033e*/ 	.short	0x001c


	//----- nvinfo : EIATTR_EXIT_INSTR_OFFSETS
	.align		4
        /*0340*/ 	.byte	0x04, 0x1c
        /*0342*/ 	.short	(.L_28 - .L_27)


	//   ....[0]....
.L_27:
        /*0344*/ 	.word	0x00000d50


	//   ....[1]....
        /*0348*/ 	.word	0x00001b30


	//   ....[2]....
        /*034c*/ 	.word	0x00001c10


	//   ....[3]....
        /*0350*/ 	.word	0x00001d00


	//   ....[4]....
        /*0354*/ 	.word	0x000084c0


	//   ....[5]....
        /*0358*/ 	.word	0x000084f0


	//   ....[6]....
        /*035c*/ 	.word	0x0000aec0


	//   ....[7]....
        /*0360*/ 	.word	0x0000aef0


	//   ....[8]....
        /*0364*/ 	.word	0x0000af10


	//   ....[9]....
        /*0368*/ 	.word	0x0000b8d0


	//   ....[10]....
        /*036c*/ 	.word	0x0000c2e0


	//----- nvinfo : EIATTR_MAX_THREADS
	.align		4
.L_28:
        /*0370*/ 	.byte	0x04, 0x05
        /*0372*/ 	.short	(.L_30 - .L_29)
.L_29:
        /*0374*/ 	.word	0x00000100
        /*0378*/ 	.word	0x00000001
        /*037c*/ 	.word	0x00000001


	//----- nvinfo : EIATTR_CRS_STACK_SIZE
	.align		4
.L_30:
        /*0380*/ 	.byte	0x04, 0x1e
        /*0382*/ 	.short	(.L_32 - .L_31)
.L_31:
        /*0384*/ 	.word	0x00000000


	//----- nvinfo : EIATTR_CBANK_PARAM_SIZE
	.align		4
.L_32:
        /*0388*/ 	.byte	0x03, 0x19
        /*038a*/ 	.short	0x0470


	//----- nvinfo : EIATTR_PARAM_CBANK
	.align		4
        /*038c*/ 	.byte	0x04, 0x0a
        /*038e*/ 	.short	(.L_34 - .L_33)
	.align		4
.L_33:
        /*0390*/ 	.word	index@(.nv.constant0._ZN7cutlass13device_kernelINS_4conv6kernel13ConvUniversalINS1_16ConvProblemShapeILNS1_8OperatorE2ELi3EEENS1_10collective14CollectiveConvINS1_46MainloopSm90TmaGmmaWarpSpecializedImplicitGemmILS5_2ELi14ELi3EN4cute5tupleIJNSA_1CILi1EEESD_SD_EEENS1_36KernelImplicitTmaWarpSpecializedSm90ELi1EEENSB_IJNSC_ILi128EEENSB_IJSH_EEENSB_IJNSC_ILi32EEEEEEEEENS_6half_tESM_NSA_8TiledMMAINSA_8MMA_AtomIJNSA_4SM904GMMA26MMA_64x128x16_F32F16F16_SSILNSQ_5MajorE1ELSS_1ELNSQ_7ScaleInE1ELST_1EEEEEENSA_6LayoutISE_NSB_IJNSC_ILi0EEESX_SX_EEEEENSB_IJNSA_10UnderscoreES10_S10_EEEEENS7_6detail26Sm90ImplicitGemmTileTraitsINSA_13SM90_TMA_LOADENSA_14ComposedLayoutINSA_7SwizzleILi3ELi4ELi3EEENSA_18smem_ptr_flag_bitsILi16EEENSW_INSB_IJNSB_IJNSC_ILi64EEENSC_ILi2EEEEEENSB_IJNSC_ILi8EEENSC_ILi4EEEEEENSB_IJSD_NSC_ILi14EEEEEEEEENSB_IJNSB_IJSD_NSC_ILi2048EEEEEENSB_IJS1B_NSC_ILi512EEEEEENSB_IJSX_NSC_ILi4096EEEEEEEEEEEEEvEENS14_INSA_20SM90_TMA_LOAD_IM2COLES1S_vEEEENS_8epilogue10collective6detail29Sm90TmaWarpSpecializedAdapterINS1Y_15DefaultEpilogueISM_NSB_IJlNSB_IJSD_lllEEESX_EEES23_NS1X_6thread17LinearCombinationISM_Li1EffLNS24_9ScaleType4KindE0ELNS_15FloatRoundStyleE2ESM_EENS_4gemm15EpilogueDefaultEEEEEvvEEEEvNT_6ParamsE)
        /*0394*/ 	.short	0x0210
        /*0396*/ 	.short	0x0470


	//----- nvinfo : EIATTR_SW_WAR
	.align		4
.L_34:
        /*0398*/ 	.byte	0x04, 0x36
        /*039a*/ 	.short	(.L_36 - .L_35)
.L_35:
        /*039c*/ 	.word	0x00000008
.L_36:


//--------------------- .nv.callgraph             --------------------------
	.section	.nv.callgraph,"",@"SHT_CUDA_CALLGRAPH"
	.align	4
	.sectionentsize	8
	.align		4
        /*0000*/ 	.word	0x00000000
	.align		4
        /*0004*/ 	.word	0xffffffff
	.align		4
        /*0008*/ 	.word	0x00000000
	.align		4
        /*000c*/ 	.word	0xfffffffe
	.align		4
        /*0010*/ 	.word	0x00000000
	.align		4
        /*0014*/ 	.word	0xfffffffd
	.align		4
        /*0018*/ 	.word	0x00000000
	.align		4
        /*001c*/ 	.word	0xfffffffc


//--------------------- .nv.constant4             --------------------------
	.section	.nv.constant4,"a",@progbits
	.align	8
	.align		8
.nv.constant4:
        /*0000*/ 	.dword	_ZN39_INTERNAL_00214e7c_4_k_cu_eb5c0860_27844cuda3std3__45__cpo5beginE
	.align		8
        /*0008*/ 	.dword	_ZN39_INTERNAL_00214e7c_4_k_cu_eb5c0860_27844cuda3std3__45__cpo3endE
	.align		8
        /*0010*/ 	.dword	_ZN39_INTERNAL_00214e7c_4_k_cu_eb5c0860_27844cuda3std3__45__cpo6cbeginE
	.align		8
        /*0018*/ 	.dword	_ZN39_INTERNAL_00214e7c_4_k_cu_eb5c0860_27844cuda3std3__45__cpo4cendE
	.align		8
        /*0020*/ 	.dword	_ZN39_INTERNAL_00214e7c_4_k_cu_eb5c0860_27844cuda3std3__441_GLOBAL__N__00214e7c_4_k_cu_eb5c0860_27846ignoreE
	.align		8
        /*0028*/ 	.dword	_ZN39_INTERNAL_00214e7c_4_k_cu_eb5c0860_27844cuda3std3__419piecewise_constructE
	.align		8
        /*0030*/ 	.dword	_ZN39_INTERNAL_00214e7c_4_k_cu_eb5c0860_27844cuda3std3__48in_placeE
	.align		8
        /*0038*/ 	.dword	_ZN39_INTERNAL_00214e7c_4_k_cu_eb5c0860_27844cuda3std6ranges3__45__cpo4swapE
	.align		8
        /*0040*/ 	.dword	_ZN39_INTERNAL_00214e7c_4_k_cu_eb5c0860_27844cuda3std6ranges3__45__cpo9iter_moveE
	.align		8
        /*0048*/ 	.dword	_ZN39_INTERNAL_00214e7c_4_k_cu_eb5c0860_27844cute7productE
	.align		8
        /*0050*/ 	.dword	_ZN39_INTERNAL_00214e7c_4_k_cu_eb5c0860_27844cute1_E


//--------------------- .text._ZN7cutlass13device_kernelINS_4conv6kernel13ConvUniversalINS1_16ConvProblemShapeILNS1_8OperatorE2ELi3EEENS1_10collective14CollectiveConvINS1_46MainloopSm90TmaGmmaWarpSpecializedImplicitGemmILS5_2ELi14ELi3EN4cute5tupleIJNSA_1CILi1EEESD_SD_EEENS1_36KernelImplicitTmaWarpSpecializedSm90ELi1EEENSB_IJNSC_ILi128EEENSB_IJSH_EEENSB_IJNSC_ILi32EEEEEEEEENS_6half_tESM_NSA_8TiledMMAINSA_8MMA_AtomIJNSA_4SM904GMMA26MMA_64x128x16_F32F16F16_SSILNSQ_5MajorE1ELSS_1ELNSQ_7ScaleInE1ELST_1EEEEEENSA_6LayoutISE_NSB_IJNSC_ILi0EEESX_SX_EEEEENSB_IJNSA_10UnderscoreES10_S10_EEEEENS7_6detail26Sm90ImplicitGemmTileTraitsINSA_13SM90_TMA_LOADENSA_14ComposedLayoutINSA_7SwizzleILi3ELi4ELi3EEENSA_18smem_ptr_flag_bitsILi16EEENSW_INSB_IJNSB_IJNSC_ILi64EEENSC_ILi2EEEEEENSB_IJNSC_ILi8EEENSC_ILi4EEEEEENSB_IJSD_NSC_ILi14EEEEEEEEENSB_IJNSB_IJSD_NSC_ILi2048EEEEEENSB_IJS1B_NSC_ILi512EEEEEENSB_IJSX_NSC_ILi4096EEEEEEEEEEEEEvEENS14_INSA_20SM90_TMA_LOAD_IM2COLES1S_vEEEENS_8epilogue10collective6detail29Sm90TmaWarpSpecializedAdapterINS1Y_15DefaultEpilogueISM_NSB_IJlNSB_IJSD_lllEEESX_EEES23_NS1X_6thread17LinearCombinationISM_Li1EffLNS24_9ScaleType4KindE0ELNS_15FloatRoundStyleE2ESM_EENS_4gemm15EpilogueDefaultEEEEEvvEEEEvNT_6ParamsE --------------------------
	.section	.text._ZN7cutlass13device_kernelINS_4conv6kernel13ConvUniversalINS1_16ConvProblemShapeILNS1_8OperatorE2ELi3EEENS1_10collective14CollectiveConvINS1_46MainloopSm90TmaGmmaWarpSpecializedImplicitGemmILS5_2ELi14ELi3EN4cute5tupleIJNSA_1CILi1EEESD_SD_EEENS1_36KernelImplicitTmaWarpSpecializedSm90ELi1EEENSB_IJNSC_ILi128EEENSB_IJSH_EEENSB_IJNSC_ILi32EEEEEEEEENS_6half_tESM_NSA_8TiledMMAINSA_8MMA_AtomIJNSA_4SM904GMMA26MMA_64x128x16_F32F16F16_SSILNSQ_5MajorE1ELSS_1ELNSQ_7ScaleInE1ELST_1EEEEEENSA_6LayoutISE_NSB_IJNSC_ILi0EEESX_SX_EEEEENSB_IJNSA_10UnderscoreES10_S10_EEEEENS7_6detail26Sm90ImplicitGemmTileTraitsINSA_13SM90_TMA_LOADENSA_14ComposedLayoutINSA_7SwizzleILi3ELi4ELi3EEENSA_18smem_ptr_flag_bitsILi16EEENSW_INSB_IJNSB_IJNSC_ILi64EEENSC_ILi2EEEEEENSB_IJNSC_ILi8EEENSC_ILi4EEEEEENSB_IJSD_NSC_ILi14EEEEEEEEENSB_IJNSB_IJSD_NSC_ILi2048EEEEEENSB_IJS1B_NSC_ILi512EEEEEENSB_IJSX_NSC_ILi4096EEEEEEEEEEEEEvEENS14_INSA_20SM90_TMA_LOAD_IM2COLES1S_vEEEENS_8epilogue10collective6detail29Sm90TmaWarpSpecializedAdapterINS1Y_15DefaultEpilogueISM_NSB_IJlNSB_IJSD_lllEEESX_EEES23_NS1X_6thread17LinearCombinationISM_Li1EffLNS24_9ScaleType4KindE0ELNS_15FloatRoundStyleE2ESM_EENS_4gemm15EpilogueDefaultEEEEEvvEEEEvNT_6ParamsE,"ax",@progbits
	.align	128
.text._ZN7cutlass13device_kernelINS_4conv6kernel13ConvUniversalINS1_16ConvProblemShapeILNS1_8OperatorE2ELi3EEENS1_10collective14CollectiveConvINS1_46MainloopSm90TmaGmmaWarpSpecializedImplicitGemmILS5_2ELi14ELi3EN4cute5tupleIJNSA_1CILi1EEESD_SD_EEENS1_36KernelImplicitTmaWarpSpecializedSm90ELi1EEENSB_IJNSC_ILi128EEENSB_IJSH_EEENSB_IJNSC_ILi32EEEEEEEEENS_6half_tESM_NSA_8TiledMMAINSA_8MMA_AtomIJNSA_4SM904GMMA26MMA_64x128x16_F32F16F16_SSILNSQ_5MajorE1ELSS_1ELNSQ_7ScaleInE1ELST_1EEEEEENSA_6LayoutISE_NSB_IJNSC_ILi0EEESX_SX_EEEEENSB_IJNSA_10UnderscoreES10_S10_EEEEENS7_6detail26Sm90ImplicitGemmTileTraitsINSA_13SM90_TMA_LOADENSA_14ComposedLayoutINSA_7SwizzleILi3ELi4ELi3EEENSA_18smem_ptr_flag_bitsILi16EEENSW_INSB_IJNSB_IJNSC_ILi64EEENSC_ILi2EEEEEENSB_IJNSC_ILi8EEENSC_ILi4EEEEEENSB_IJSD_NSC_ILi14EEEEEEEEENSB_IJNSB_IJSD_NSC_ILi2048EEEEEENSB_IJS1B_NSC_ILi512EEEEEENSB_IJSX_NSC_ILi4096EEEEEEEEEEEEEvEENS14_INSA_20SM90_TMA_LOAD_IM2COLES1S_vEEEENS_8epilogue10collective6detail29Sm90TmaWarpSpecializedAdapterINS1Y_15DefaultEpilogueISM_NSB_IJlNSB_IJSD_lllEEESX_EEES23_NS1X_6thread17LinearCombinationISM_Li1EffLNS24_9ScaleType4KindE0ELNS_15FloatRoundStyleE2ESM_EENS_4gemm15EpilogueDefaultEEEEEvvEEEEvNT_6ParamsE:
        .type           _ZN7cutlass13device_kernelINS_4conv6kernel13ConvUniversalINS1_16ConvProblemShapeILNS1_8OperatorE2ELi3EEENS1_10collective14CollectiveConvINS1_46MainloopSm90TmaGmmaWarpSpecializedImplicitGemmILS5_2ELi14ELi3EN4cute5tupleIJNSA_1CILi1EEESD_SD_EEENS1_36KernelImplicitTmaWarpSpecializedSm90ELi1EEENSB_IJNSC_ILi128EEENSB_IJSH_EEENSB_IJNSC_ILi32EEEEEEEEENS_6half_tESM_NSA_8TiledMMAINSA_8MMA_AtomIJNSA_4SM904GMMA26MMA_64x128x16_F32F16F16_SSILNSQ_5MajorE1ELSS_1ELNSQ_7ScaleInE1ELST_1EEEEEENSA_6LayoutISE_NSB_IJNSC_ILi0EEESX_SX_EEEEENSB_IJNSA_10UnderscoreES10_S10_EEEEENS7_6detail26Sm90ImplicitGemmTileTraitsINSA_13SM90_TMA_LOADENSA_14ComposedLayoutINSA_7SwizzleILi3ELi4ELi3EEENSA_18smem_ptr_flag_bitsILi16EEENSW_INSB_IJNSB_IJNSC_ILi64EEENSC_ILi2EEEEEENSB_IJNSC_ILi8EEENSC_ILi4EEEEEENSB_IJSD_NSC_ILi14EEEEEEEEENSB_IJNSB_IJSD_NSC_ILi2048EEEEEENSB_IJS1B_NSC_ILi512EEEEEENSB_IJSX_NSC_ILi4096EEEEEEEEEEEEEvEENS14_INSA_20SM90_TMA_LOAD_IM2COLES1S_vEEEENS_8epilogue10collective6detail29Sm90TmaWarpSpecializedAdapterINS1Y_15DefaultEpilogueISM_NSB_IJlNSB_IJSD_lllEEESX_EEES23_NS1X_6thread17LinearCombinationISM_Li1EffLNS24_9ScaleType4KindE0ELNS_15FloatRoundStyleE2ESM_EENS_4gemm15EpilogueDefaultEEEEEvvEEEEvNT_6ParamsE,@function
        .size           _ZN7cutlass13device_kernelINS_4conv6kernel13ConvUniversalINS1_16ConvProblemShapeILNS1_8OperatorE2ELi3EEENS1_10collective14CollectiveConvINS1_46MainloopSm90TmaGmmaWarpSpecializedImplicitGemmILS5_2ELi14ELi3EN4cute5tupleIJNSA_1CILi1EEESD_SD_EEENS1_36KernelImplicitTmaWarpSpecializedSm90ELi1EEENSB_IJNSC_ILi128EEENSB_IJSH_EEENSB_IJNSC_ILi32EEEEEEEEENS_6half_tESM_NSA_8TiledMMAINSA_8MMA_AtomIJNSA_4SM904GMMA26MMA_64x128x16_F32F16F16_SSILNSQ_5MajorE1ELSS_1ELNSQ_7ScaleInE1ELST_1EEEEEENSA_6LayoutISE_NSB_IJNSC_ILi0EEESX_SX_EEEEENSB_IJNSA_10UnderscoreES10_S10_EEEEENS7_6detail26Sm90ImplicitGemmTileTraitsINSA_13SM90_TMA_LOADENSA_14ComposedLayoutINSA_7SwizzleILi3ELi4ELi3EEENSA_18smem_ptr_flag_bitsILi16EEENSW_INSB_IJNSB_IJNSC_ILi64EEENSC_ILi2EEEEEENSB_IJNSC_ILi8EEENSC_ILi4EEEEEENSB_IJSD_NSC_ILi14EEEEEEEEENSB_IJNSB_IJSD_NSC_ILi2048EEEEEENSB_IJS1B_NSC_ILi512EEEEEENSB_IJSX_NSC_ILi4096EEEEEEEEEEEEEvEENS14_INSA_20SM90_TMA_LOAD_IM2COLES1S_vEEEENS_8epilogue10collective6detail29Sm90TmaWarpSpecializedAdapterINS1Y_15DefaultEpilogueISM_NSB_IJlNSB_IJSD_lllEEESX_EEES23_NS1X_6thread17LinearCombinationISM_Li1EffLNS24_9ScaleType4KindE0ELNS_15FloatRoundStyleE2ESM_EENS_4gemm15EpilogueDefaultEEEEEvvEEEEvNT_6ParamsE,(.L_x_296 - _ZN7cutlass13device_kernelINS_4conv6kernel13ConvUniversalINS1_16ConvProblemShapeILNS1_8OperatorE2ELi3EEENS1_10collective14CollectiveConvINS1_46MainloopSm90TmaGmmaWarpSpecializedImplicitGemmILS5_2ELi14ELi3EN4cute5tupleIJNSA_1CILi1EEESD_SD_EEENS1_36KernelImplicitTmaWarpSpecializedSm90ELi1EEENSB_IJNSC_ILi128EEENSB_IJSH_EEENSB_IJNSC_ILi32EEEEEEEEENS_6half_tESM_NSA_8TiledMMAINSA_8MMA_AtomIJNSA_4SM904GMMA26MMA_64x128x16_F32F16F16_SSILNSQ_5MajorE1ELSS_1ELNSQ_7ScaleInE1ELST_1EEEEEENSA_6LayoutISE_NSB_IJNSC_ILi0EEESX_SX_EEEEENSB_IJNSA_10UnderscoreES10_S10_EEEEENS7_6detail26Sm90ImplicitGemmTileTraitsINSA_13SM90_TMA_LOADENSA_14ComposedLayoutINSA_7SwizzleILi3ELi4ELi3EEENSA_18smem_ptr_flag_bitsILi16EEENSW_INSB_IJNSB_IJNSC_ILi64EEENSC_ILi2EEEEEENSB_IJNSC_ILi8EEENSC_ILi4EEEEEENSB_IJSD_NSC_ILi14EEEEEEEEENSB_IJNSB_IJSD_NSC_ILi2048EEEEEENSB_IJS1B_NSC_ILi512EEEEEENSB_IJSX_NSC_ILi4096EEEEEEEEEEEEEvEENS14_INSA_20SM90_TMA_LOAD_IM2COLES1S_vEEEENS_8epilogue10collective6detail29Sm90TmaWarpSpecializedAdapterINS1Y_15DefaultEpilogueISM_NSB_IJlNSB_IJSD_lllEEESX_EEES23_NS1X_6thread17LinearCombinationISM_Li1EffLNS24_9ScaleType4KindE0ELNS_15FloatRoundStyleE2ESM_EENS_4gemm15EpilogueDefaultEEEEEvvEEEEvNT_6ParamsE)
        .other          _ZN7cutlass13device_kernelINS_4conv6kernel13ConvUniversalINS1_16ConvProblemShapeILNS1_8OperatorE2ELi3EEENS1_10collective14CollectiveConvINS1_46MainloopSm90TmaGmmaWarpSpecializedImplicitGemmILS5_2ELi14ELi3EN4cute5tupleIJNSA_1CILi1EEESD_SD_EEENS1_36KernelImplicitTmaWarpSpecializedSm90ELi1EEENSB_IJNSC_ILi128EEENSB_IJSH_EEENSB_IJNSC_ILi32EEEEEEEEENS_6half_tESM_NSA_8TiledMMAINSA_8MMA_AtomIJNSA_4SM904GMMA26MMA_64x128x16_F32F16F16_SSILNSQ_5MajorE1ELSS_1ELNSQ_7ScaleInE1ELST_1EEEEEENSA_6LayoutISE_NSB_IJNSC_ILi0EEESX_SX_EEEEENSB_IJNSA_10UnderscoreES10_S10_EEEEENS7_6detail26Sm90ImplicitGemmTileTraitsINSA_13SM90_TMA_LOADENSA_14ComposedLayoutINSA_7SwizzleILi3ELi4ELi3EEENSA_18smem_ptr_flag_bitsILi16EEENSW_INSB_IJNSB_IJNSC_ILi64EEENSC_ILi2EEEEEENSB_IJNSC_ILi8EEENSC_ILi4EEEEEENSB_IJSD_NSC_ILi14EEEEEEEEENSB_IJNSB_IJSD_NSC_ILi2048EEEEEENSB_IJS1B_NSC_ILi512EEEEEENSB_IJSX_NSC_ILi4096EEEEEEEEEEEEEvEENS14_INSA_20SM90_TMA_LOAD_IM2COLES1S_vEEEENS_8epilogue10collective6detail29Sm90TmaWarpSpecializedAdapterINS1Y_15DefaultEpilogueISM_NSB_IJlNSB_IJSD_lllEEESX_EEES23_NS1X_6thread17LinearCombinationISM_Li1EffLNS24_9ScaleType4KindE0ELNS_15FloatRoundStyleE2ESM_EENS_4gemm15EpilogueDefaultEEEEEvvEEEEvNT_6ParamsE,@"STO_CUDA_ENTRY STV_DEFAULT"
_ZN7cutlass13device_kernelINS_4conv6kernel13ConvUniversalINS1_16ConvProblemShapeILNS1_8OperatorE2ELi3EEENS1_10collective14CollectiveConvINS1_46MainloopSm90TmaGmmaWarpSpecializedImplicitGemmILS5_2ELi14ELi3EN4cute5tupleIJNSA_1CILi1EEESD_SD_EEENS1_36KernelImplicitTmaWarpSpecializedSm90ELi1EEENSB_IJNSC_ILi128EEENSB_IJSH_EEENSB_IJNSC_ILi32EEEEEEEEENS_6half_tESM_NSA_8TiledMMAINSA_8MMA_AtomIJNSA_4SM904GMMA26MMA_64x128x16_F32F16F16_SSILNSQ_5MajorE1ELSS_1ELNSQ_7ScaleInE1ELST_1EEEEEENSA_6LayoutISE_NSB_IJNSC_ILi0EEESX_SX_EEEEENSB_IJNSA_10UnderscoreES10_S10_EEEEENS7_6detail26Sm90ImplicitGemmTileTraitsINSA_13SM90_TMA_LOADENSA_14ComposedLayoutINSA_7SwizzleILi3ELi4ELi3EEENSA_18smem_ptr_flag_bitsILi16EEENSW_INSB_IJNSB_IJNSC_ILi64EEENSC_ILi2EEEEEENSB_IJNSC_ILi8EEENSC_ILi4EEEEEENSB_IJSD_NSC_ILi14EEEEEEEEENSB_IJNSB_IJSD_NSC_ILi2048EEEEEENSB_IJS1B_NSC_ILi512EEEEEENSB_IJSX_NSC_ILi4096EEEEEEEEEEEEEvEENS14_INSA_20SM90_TMA_LOAD_IM2COLES1S_vEEEENS_8epilogue10collective6detail29Sm90TmaWarpSpecializedAdapterINS1Y_15DefaultEpilogueISM_NSB_IJlNSB_IJSD_lllEEESX_EEES23_NS1X_6thread17LinearCombinationISM_Li1EffLNS24_9ScaleType4KindE0ELNS_15FloatRoundStyleE2ESM_EENS_4gemm15EpilogueDefaultEEEEEvvEEEEvNT_6ParamsE:
[----:B------:R-:W-:Y:S01]  /*0000*/  LDC R1, c[0x0][0x28] ;  /* 0x00000a00ff017b82 */ /* 0x000fe20000000800 */
[----:B------:R-:W0:Y:S01]  /*0010*/  S2R R12, SR_TID.X ;  /* 0x00000000000c7919 */ /* 0x000e220000002100 */
[----:B------:R-:W-:Y:S01]  /*0020*/  ELECT P0, URZ, PT ;  /* 0x00000000003f782f */ /* 0x000fe20003800000 */
[----:B------:R-:W-:Y:S01]  /*0030*/  BSSY B0, `(.L_x_0) ;  /* 0x000000f000007945 */ /* 0x000fe20003800000 */
[--C-:B0-----:R-:W-:Y:S02]  /*0040*/  SHF.R.U32.HI R0, RZ, 0x5, R12.reuse ;  /* 0x00000005ff007819 */ /* 0x101fe4000001160c */
[----:B------:R-:W-:-:S03]  /*0050*/  SHF.R.U32.HI R3, RZ, 0x7, R12 ;  /* 0x00000007ff037819 */ /* 0x000fc6000001160c */
[----:B------:R-:W0:Y:S04]  /*0060*/  SHFL.IDX PT, R2, R0, RZ, 0x1f ;  /* 0x00001fff00027589 */ /* 0x000e2800000e0000 */
[----:B------:R1:W2:Y:S01]  /*0070*/  SHFL.IDX PT, R7, R3, RZ, 0x1f ;  /* 0x00001fff03077589 */ /* 0x0002a200000e0000 */
[----:B0-----:R-:W-:-:S13]  /*0080*/  ISETP.NE.OR P0, PT, R2, RZ, !P0 ;  /* 0x000000ff0200720c */ /* 0x001fda0004705670 */
[----:B-12---:R-:W-:Y:S05]  /*0090*/  @P0 BRA `(.L_x_1) ;  /* 0x0000000000200947 */ /* 0x006fea0003800000 */
[----:B------:R-:W-:Y:S02]  /*00a0*/  ULDC.64 UR4, c[0x0][0x198] ;  /* 0x0000660000047ab9 */ /* 0x000fe40000000a00 */
[----:B------:R-:W-:Y:S02]  /*00b0*/  UIADD3 UR6, UP0, UR4, 0xf0, URZ ;  /* 0x000000f004067890 */ /* 0x000fe4000ff1e03f */
[----:B------:R-:W-:Y:S02]  /*00c0*/  UIADD3 UR4, UP1, UR4, 0x1f0, URZ ;  /* 0x000001f004047890 */ /* 0x000fe4000ff3e03f */
[----:B------:R-:W-:Y:S02]  /*00d0*/  UIADD3.X UR7, URZ, UR5, URZ, UP0, !UPT ;  /* 0x000000053f077290 */ /* 0x000fe400087fe43f */
[----:B------:R-:W-:-:S07]  /*00e0*/  UIADD3.X UR5, URZ, UR5, URZ, UP1, !UPT ;  /* 0x000000053f057290 */ /* 0x000fce0008ffe43f */
[----:B------:R0:W-:Y:S02]  /*00f0*/  UTMACCTL.PF [UR6] ;  /* 0x00000000060079b9 */ /* 0x0001e40008040000 */
[----:B------:R0:W-:Y:S02]  /*0100*/  UTMACCTL.PF [UR4] ;  /* 0x00000000040079b9 */ /* 0x0001e40008040000 */
[----:B0-----:R-:W-:Y:S01]  /*0110*/  NOP ;  /* 0x0000000000007918 */ /* 0x001fe20000000000 */
.L_x_1:
[----:B------:R-:W-:Y:S05]  /*0120*/  BSYNC B0 ;  /* 0x0000000000007941 */ /* 0x000fea0003800000 */
.L_x_0:
[----:B------:R-:W0:Y:S01]  /*0130*/  SHFL.IDX PT, R0, R0, RZ, 0x1f ;  /* 0x00001fff00007589 */ /* 0x000e2200000e0000 */
[----:B------:R-:W-:-:S04]  /*0140*/  SHF.R.S32.HI R3, RZ, 0x1f, R2 ;  /* 0x0000001fff037819 */ /* 0x000fc80000011402 */
[----:B------:R-:W-:Y:S02]  /*0150*/  LEA.HI R3, R3, R2, RZ, 0x2 ;  /* 0x0000000203037211 */ /* 0x000fe400078f10ff */
[----:B0-----:R-:W-:-:S13]  /*0160*/  ISETP.NE.AND P0, PT, R0, RZ, PT ;  /* 0x000000ff0000720c */ /* 0x001fda0003f05270 */
[----:B------:R-:W-:Y:S05]  /*0170*/  @P0 BRA `(.L_x_2) ;  /* 0x0000000000b40947 */ /* 0x000fea0003800000 */
[----:B------:R-:W-:Y:S01]  /*0180*/  ELECT P0, URZ, PT ;  /* 0x00000000003f782f */ /* 0x000fe20003800000 */
[----:B------:R-:W-:-:S12]  /*0190*/  BSSY B0, `(.L_x_2) ;  /* 0x000002b000007945 */ /* 0x000fd80003800000 */
[----:B------:R-:W-:Y:S05]  /*01a0*/  @!P0 BRA `(.L_x_3) ;  /* 0x0000000000a48947 */ /* 0x000fea0003800000 */
[----:B------:R-:W0:Y:S01]  /*01b0*/  S2UR UR8, SR_CgaCtaId ;  /* 0x00000000000879c3 */ /* 0x000e220000008800 */
[----:B------:R-:W-:Y:S01]  /*01c0*/  UMOV UR4, 0x400 ;  /* 0x0000040000047882 */ /* 0x000fe20000000000 */
[----:B------:R-:W-:Y:S01]  /*01d0*/  UMOV UR5, 0x1 ;  /* 0x0000000100057882 */ /* 0x000fe20000000000 */
[----:B------:R-:W-:Y:S02]  /*01e0*/  UMOV UR6, 0x80 ;  /* 0x0000008000067882 */ /* 0x000fe40000000000 */
[----:B------:R-:W-:-:S04]  /*01f0*/  UIADD3 UR6, -UR6, 0x100000, URZ ;  /* 0x0010000006067890 */ /* 0x000fc8000fffe13f */
[----:B------:R-:W-:Y:S02]  /*0200*/  USHF.L.U32 UR7, UR6, 0xb, URZ ;  /* 0x0000000b06077899 */ /* 0x000fe4000800063f */
[----:B------:R-:W-:Y:S02]  /*0210*/  USHF.L.U32 UR6, UR6, 0x1, URZ ;  /* 0x0000000106067899 */ /* 0x000fe4000800063f */
[----:B0-----:R-:W-:Y:S02]  /*0220*/  ULEA UR8, UR8, UR4, 0x18 ;  /* 0x0000000408087291 */ /* 0x001fe4000f8ec03f */
[----:B------:R-:W-:-:S04]  /*0230*/  UIADD3 UR4, -UR5, 0x100000, URZ ;  /* 0x0010000005047890 */ /* 0x000fc8000fffe13f */
[----:B------:R-:W-:Y:S02]  /*0240*/  USHF.L.U32 UR5, UR4, 0xb, URZ ;  /* 0x0000000b04057899 */ /* 0x000fe4000800063f */
[----:B------:R-:W-:Y:S01]  /*0250*/  USHF.L.U32 UR4, UR4, 0x1, URZ ;  /* 0x0000000104047899 */ /* 0x000fe2000800063f */
[----:B------:R-:W0:Y:S11]  /*0260*/  FENCE.VIEW.ASYNC.S ;  /* 0x00000000000073c6 */ /* 0x000e360000000000 */
[----:B0-----:R0:W1:Y:S01]  /*0270*/  SYNCS.EXCH.64 URZ, [UR8+0x38000], UR4 ;  /* 0x03800004083f75b2 */ /* 0x0010620008000100 */
[----:B------:R0:W2:Y:S01]  /*0280*/  SYNCS.EXCH.64 URZ, [UR8+0x38070], UR6 ;  /* 0x03807006083f75b2 */ /* 0x0000a20008000100 */
[----:B------:R0:W3:Y:S01]  /*0290*/  SYNCS.EXCH.64 URZ, [UR8+0x38008], UR4 ;  /* 0x03800804083f75b2 */ /* 0x0000e20008000100 */
[----:B------:R0:W4:Y:S01]  /*02a0*/  SYNCS.EXCH.64 URZ, [UR8+0x38078], UR6 ;  /* 0x03807806083f75b2 */ /* 0x0001220008000100 */
[----:B------:R0:W0:Y:S01]  /*02b0*/  SYNCS.EXCH.64 URZ, [UR8+0x38010], UR4 ;  /* 0x03801004083f75b2 */ /* 0x0000220008000100 */
        /* <DEDUP_REMOVED lines=23> */
[----:B-1234-:R-:W-:Y:S01]  /*0430*/  NOP ;  /* 0x0000000000007918 */ /* 0x01efe20000000000 */
.L_x_3:
[----:B0-----:R-:W-:Y:S05]  /*0440*/  BSYNC B0 ;  /* 0x0000000000007941 */ /* 0x001fea0003800000 */
.L_x_2:
[----:B------:R-:W-:Y:S01]  /*0450*/  ULDC.64 UR4, c[0x0][0x618] ;  /* 0x0001860000047ab9 */ /* 0x000fe20000000a00 */
[----:B------:R-:W-:Y:S01]  /*0460*/  LOP3.LUT R3, R3, 0xfffffffc, RZ, 0xc0, !PT ;  /* 0xfffffffc03037812 */ /* 0x000fe200078ec0ff */
[----:B------:R-:W-:Y:S01]  /*0470*/  NOP ;  /* 0x0000000000007918 */ /* 0x000fe20000000000 */
[----:B------:R-:W-:Y:S01]  /*0480*/  ISETP.NE.U32.AND P0, PT, RZ, UR4, PT ;  /* 0x00000004ff007c0c */ /* 0x000fe2000bf05070 */
[----:B------:R-:W-:Y:S01]  /*0490*/  NOP ;  /* 0x0000000000007918 */ /* 0x000fe20000000000 */
[----:B------:R-:W-:Y:S01]  /*04a0*/  BAR.SYNC.DEFER_BLOCKING 0x0 ;  /* 0x0000000000007b1d */ /* 0x000fe20000010000 */
[----:B------:R-:W-:Y:S01]  /*04b0*/  IMAD.IADD R6, R2, 0x1, -R3 ;  /* 0x0000000102067824 */ /* 0x000fe200078e0a03 */
[----:B------:R-:W-:Y:S02]  /*04c0*/  ISETP.NE.AND.EX P0, PT, RZ, UR5, PT, P0 ;  /* 0x00000005ff007c0c */ /* 0x000fe4000bf05300 */
[C---:B------:R-:W-:Y:S02]  /*04d0*/  ISETP.NE.AND P2, PT, R7.reuse, 0x1, PT ;  /* 0x000000010700780c */ /* 0x040fe40003f45270 */
[----:B------:R-:W-:Y:S01]  /*04e0*/  LOP3.LUT P1, RZ, R7, R6, RZ, 0xfc, !PT ;  /* 0x0000000607ff7212 */ /* 0x000fe2000782fcff */
[----:B------:R-:W-:-:S03]  /*04f0*/  ULDC.64 UR12, c[0x0][0x208] ;  /* 0x00008200000c7ab9 */ /* 0x000fc60000000a00 */
[----:B------:R-:W-:-:S04]  /*0500*/  SEL R3, RZ, 0x1, P1 ;  /* 0x00000001ff037807 */ /* 0x000fc80000800000 */
[----:B------:R-:W-:Y:S01]  /*0510*/  SEL R3, R3, 0x2, P2 ;  /* 0x0000000203037807 */ /* 0x000fe20001000000 */
[----:B------:R-:W-:Y:S06]  /*0520*/  @!P0 BRA `(.L_x_4) ;  /* 0x00000000001c8947 */ /* 0x000fec0003800000 */
[----:B------:R-:W0:Y:S02]  /*0530*/  LDC.64 R4, c[0x0][0x618] ;  /* 0x00018600ff047b82 */ /* 0x000e240000000a00 */
[----:B0-----:R-:W2:Y:S02]  /*0540*/  LDG.E.64 R4, desc[UR12][R4.64] ;  /* 0x0000000c04047981 */ /* 0x001ea4000c1e1b00 */
[----:B--2---:R-:W-:-:S04]  /*0550*/  ISETP.NE.U32.AND P0, PT, R4, RZ, PT ;  /* 0x000000ff0400720c */ /* 0x004fc80003f05070 */
[----:B------:R-:W-:-:S13]  /*0560*/  ISETP.NE.AND.EX P0, PT, R5, RZ, PT, P0 ;  /* 0x000000ff0500720c */ /* 0x000fda0003f05300 */
[----:B------:R-:W-:Y:S05]  /*0570*/  @!P0 BRA `(.L_x_4) ;  /* 0x0000000000088947 */ /* 0x000fea0003800000 */
[----:B------:R2:W5:Y:S01]  /*0580*/  LD.E R0, desc[UR12][R4.64] ;  /* 0x0000000c04007980 */ /* 0x000562000c101900 */
[----:B------:R-:W-:Y:S05]  /*0590*/  BRA `(.L_x_5) ;  /* 0x0000000000207947 */ /* 0x000fea0003800000 */
.L_x_4:
[----:B------:R-:W-:Y:S02]  /*05a0*/  ULDC.64 UR4, c[0x0][0x608] ;  /* 0x0001820000047ab9 */ /* 0x000fe40000000a00 */
[----:B------:R-:W-:-:S04]  /*05b0*/  ISETP.NE.U32.AND P0, PT, RZ, UR4, PT ;  /* 0x00000004ff007c0c */ /* 0x000fc8000bf05070 */
[----:B------:R-:W-:-:S13]  /*05c0*/  ISETP.NE.AND.EX P0, PT, RZ, UR5, PT, P0 ;  /* 0x00000005ff007c0c */ /* 0x000fda000bf05300 */
[----:B------:R-:W-:Y:S05]  /*05d0*/  @!P0 BRA `(.L_x_6) ;  /* 0x00000000000c8947 */ /* 0x000fea0003800000 */
[----:B------:R-:W0:Y:S02]  /*05e0*/  LDC.64 R4, c[0x0][0x608] ;  /* 0x00018200ff047b82 */ /* 0x000e240000000a00 */
[----:B0-----:R0:W5:Y:S01]  /*05f0*/  LDG.E R0, desc[UR12][R4.64] ;  /* 0x0000000c04007981 */ /* 0x001162000c1e1900 */
[----:B------:R-:W-:Y:S05]  /*0600*/  BRA `(.L_x_5) ;  /* 0x0000000000047947 */ /* 0x000fea0003800000 */
.L_x_6:
[----:B------:R-:W1:Y:S02]  /*0610*/  LDC R0, c[0x0][0x600] ;  /* 0x00018000ff007b82 */ /* 0x000e640000000800 */
.L_x_5:
[----:B------:R-:W-:Y:S02]  /*0620*/  ULDC.64 UR4, c[0x0][0x620] ;  /* 0x0001880000047ab9 */ /* 0x000fe40000000a00 */
[----:B------:R-:W-:-:S04]  /*0630*/  ISETP.NE.U32.AND P0, PT, RZ, UR4, PT ;  /* 0x00000004ff007c0c */ /* 0x000fc8000bf05070 */
[----:B------:R-:W-:-:S13]  /*0640*/  ISETP.NE.AND.EX P0, PT, RZ, UR5, PT, P0 ;  /* 0x00000005ff007c0c */ /* 0x000fda000bf05300 */
[----:B------:R-:W-:Y:S05]  /*0650*/  @!P0 BRA `(.L_x_7) ;  /* 0x00000000001c8947 */ /* 0x000fea0003800000 */
[----:B0-2---:R-:W0:Y:S02]  /*0660*/  LDC.64 R4, c[0x0][0x620] ;  /* 0x00018800ff047b82 */ /* 0x005e240000000a00 */
[----:B0-----:R-:W2:Y:S02]  /*0670*/  LDG.E.64 R4, desc[UR12][R4.64] ;  /* 0x0000000c04047981 */ /* 0x001ea4000c1e1b00 */
[----:B--2---:R-:W-:-:S04]  /*0680*/  ISETP.NE.U32.AND P0, PT, R4, RZ, PT ;  /* 0x000000ff0400720c */ /* 0x004fc80003f05070 */
[----:B------:R-:W-:-:S13]  /*0690*/  ISETP.NE.AND.EX P0, PT, R5, RZ, PT, P0 ;  /* 0x000000ff0500720c */ /* 0x000fda0003f05300 */
[----:B------:R-:W-:Y:S05]  /*06a0*/  @!P0 BRA `(.L_x_7) ;  /* 0x0000000000088947 */ /* 0x000fea0003800000 */
[----:B------:R0:W5:Y:S01]  /*06b0*/  LD.E R2, desc[UR12][R4.64] ;  /* 0x0000000c04027980 */ /* 0x000162000c101900 */
[----:B------:R-:W-:Y:S05]  /*06c0*/  BRA `(.L_x_8) ;  /* 0x0000000000207947 */ /* 0x000fea0003800000 */
.L_x_7:
[----:B------:R-:W-:Y:S02]  /*06d0*/  ULDC.64 UR4, c[0x0][0x610] ;  /* 0x0001840000047ab9 */ /* 0x000fe40000000a00 */
[----:B------:R-:W-:-:S04]  /*06e0*/  ISETP.NE.U32.AND P0, PT, RZ, UR4, PT ;  /* 0x00000004ff007c0c */ /* 0x000fc8000bf05070 */
[----:B------:R-:W-:-:S13]  /*06f0*/  ISETP.NE.AND.EX P0, PT, RZ, UR5, PT, P0 ;  /* 0x00000005ff007c0c */ /* 0x000fda000bf05300 */
[----:B------:R-:W-:Y:S05]  /*0700*/  @!P0 BRA `(.L_x_9) ;  /* 0x00000000000c8947 */ /* 0x000fea0003800000 */
[----:B0-2---:R-:W0:Y:S02]  /*0710*/  LDC.64 R4, c[0x0][0x610] ;  /* 0x00018400ff047b82 */ /* 0x005e240000000a00 */
[----:B0-----:R4:W5:Y:S01]  /*0720*/  LDG.E R2, desc[UR12][R4.64] ;  /* 0x0000000c04027981 */ /* 0x001962000c1e1900 */
[----:B------:R-:W-:Y:S05]  /*0730*/  BRA `(.L_x_8) ;  /* 0x0000000000047947 */ /* 0x000fea0003800000 */
.L_x_9:
[----:B------:R-:W3:Y:S02]  /*0740*/  LDC R2, c[0x0][0x604] ;  /* 0x00018100ff027b82 */ /* 0x000ee40000000800 */
.L_x_8:
[----:B0-2-4-:R-:W0:Y:S01]  /*0750*/  LDC R4, c[0x0][0x4d8] ;  /* 0x00013600ff047b82 */ /* 0x015e220000000800 */
[----:B------:R-:W2:Y:S07]  /*0760*/  S2R R13, SR_CTAID.Y ;  /* 0x00000000000d7919 */ /* 0x000eae0000002600 */
[----:B------:R-:W4:Y:S08]  /*0770*/  LDC R23, c[0x0][0x4dc] ;  /* 0x00013700ff177b82 */ /* 0x000f300000000800 */
[----:B------:R-:W1:Y:S01]  /*0780*/  LDC R160, c[0x0][0x4e0] ;  /* 0x00013800ffa07b82 */ /* 0x000e620000000800 */
[----:B0-----:R-:W-:-:S07]  /*0790*/  VIADD R4, R4, 0x7f ;  /* 0x0000007f04047836 */ /* 0x001fce0000000000 */
[----:B------:R-:W0:Y:S01]  /*07a0*/  LDC R18, c[0x0][0x294] ;  /* 0x0000a500ff127b82 */ /* 0x000e220000000800 */
[----:B------:R-:W-:Y:S02]  /*07b0*/  SHF.R.S32.HI R5, RZ, 0x1f, R4 ;  /* 0x0000001fff057819 */ /* 0x000fe40000011404 */
[----:B----4-:R-:W-:Y:S02]  /*07c0*/  IABS R16, R23 ;  /* 0x0000001700107213 */ /* 0x010fe40000000000 */
[----:B------:R-:W-:Y:S02]  /*07d0*/  LEA.HI R5, R5, R4, RZ, 0x7 ;  /* 0x0000000405057211 */ /* 0x000fe400078f38ff */
[----:B------:R-:W4:Y:S02]  /*07e0*/  I2F.RP R10, R16 ;  /* 0x00000010000a7306 */ /* 0x000f240000209400 */
[----:B------:R-:W-:-:S04]  /*07f0*/  SHF.R.S32.HI R8, RZ, 0x7, R5 ;  /* 0x00000007ff087819 */ /* 0x000fc80000011405 */
[-C--:B------:R-:W-:Y:S02]  /*0800*/  IABS R14, R8.reuse ;  /* 0x00000008000e7213 */ /* 0x080fe40000000000 */
[----:B------:R-:W-:Y:S02]  /*0810*/  IABS R15, R8 ;  /* 0x00000008000f7213 */ /* 0x000fe40000000000 */
[----:B------:R-:W2:Y:S08]  /*0820*/  I2F.RP R9, R14 ;  /* 0x0000000e00097306 */ /* 0x000eb00000209400 */
[----:B----4-:R-:W-:Y:S08]  /*0830*/  MUFU.RCP R10, R10 ;  /* 0x0000000a000a7308 */ /* 0x010ff00000001000 */
[----:B--2---:R-:W2:Y:S02]  /*0840*/  MUFU.RCP R9, R9 ;  /* 0x0000000900097308 */ /* 0x004ea40000001000 */
[----:B--2---:R-:W-:Y:S01]  /*0850*/  VIADD R4, R9, 0xffffffe ;  /* 0x0ffffffe09047836 */ /* 0x004fe20000000000 */
[----:B------:R-:W-:-:S05]  /*0860*/  IABS R9, R13 ;  /* 0x0000000d00097213 */ /* 0x000fca0000000000 */
[----:B------:R2:W4:Y:S02]  /*0870*/  F2I.FTZ.U32.TRUNC.NTZ R5, R4 ;  /* 0x0000000400057305 */ /* 0x000524000021f000 */
[----:B--2---:R-:W-:Y:S02]  /*0880*/  IMAD.MOV.U32 R4, RZ, RZ, RZ ;  /* 0x000000ffff047224 */ /* 0x004fe400078e00ff */
[----:B----4-:R-:W-:-:S04]  /*0890*/  IMAD.MOV R11, RZ, RZ, -R5 ;  /* 0x000000ffff0b7224 */ /* 0x010fc800078e0a05 */
[----:B------:R-:W-:-:S04]  /*08a0*/  IMAD R11, R11, R14, RZ ;  /* 0x0000000e0b0b7224 */ /* 0x000fc800078e02ff */
[----:B------:R-:W-:-:S04]  /*08b0*/  IMAD.HI.U32 R5, R5, R11, R4 ;  /* 0x0000000b05057227 */ /* 0x000fc800078e0004 */
[----:B------:R-:W-:Y:S01]  /*08c0*/  IMAD.MOV R11, RZ, RZ, -R15 ;  /* 0x000000ffff0b7224 */ /* 0x000fe200078e0a0f */
[----:B-1----:R-:W-:Y:S01]  /*08d0*/  IABS R15, R160 ;  /* 0x000000a0000f7213 */ /* 0x002fe20000000000 */
[----:B------:R-:W-:-:S04]  /*08e0*/  IMAD.HI.U32 R4, R5, R9, RZ ;  /* 0x0000000905047227 */ /* 0x000fc800078e00ff */
[----:B------:R-:W-:Y:S01]  /*08f0*/  IMAD R5, R4, R11, R9 ;  /* 0x0000000b04057224 */ /* 0x000fe200078e0209 */
[----:B------:R-:W-:Y:S01]  /*0900*/  LOP3.LUT R9, R13, R8, RZ, 0x3c, !PT ;  /* 0x000000080d097212 */ /* 0x000fe200078e3cff */
[----:B------:R-:W-:-:S03]  /*0910*/  VIADD R11, R10, 0xffffffe ;  /* 0x0ffffffe0a0b7836 */ /* 0x000fc60000000000 */
[----:B------:R-:W-:Y:S02]  /*0920*/  ISETP.GT.U32.AND P1, PT, R14, R5, PT ;  /* 0x000000050e00720c */ /* 0x000fe40003f24070 */
[----:B------:R-:W-:-:S11]  /*0930*/  ISETP.GE.AND P2, PT, R9, RZ, PT ;  /* 0x000000ff0900720c */ /* 0x000fd60003f46270 */
[----:B------:R-:W-:Y:S02]  /*0940*/  @!P1 IMAD.IADD R5, R5, 0x1, -R14 ;  /* 0x0000000105059824 */ /* 0x000fe400078e0a0e */
[----:B------:R-:W-:Y:S01]  /*0950*/  @!P1 VIADD R4, R4, 0x1 ;  /* 0x0000000104049836 */ /* 0x000fe20000000000 */
[----:B------:R-:W-:Y:S02]  /*0960*/  ISETP.NE.AND P1, PT, R8, RZ, PT ;  /* 0x000000ff0800720c */ /* 0x000fe40003f25270 */
[----:B------:R-:W-:Y:S02]  /*0970*/  ISETP.GE.U32.AND P0, PT, R5, R14, PT ;  /* 0x0000000e0500720c */ /* 0x000fe40003f06070 */
[----:B------:R-:W1:Y:S11]  /*0980*/  F2I.FTZ.U32.TRUNC.NTZ R5, R11 ;  /* 0x0000000b00057305 */ /* 0x000e76000021f000 */
[----:B------:R-:W-:-:S04]  /*0990*/  @P0 VIADD R4, R4, 0x1 ;  /* 0x0000000104040836 */ /* 0x000fc80000000000 */
[----:B------:R-:W-:Y:S02]  /*09a0*/  IMAD.MOV.U32 R14, RZ, RZ, R4 ;  /* 0x000000ffff0e7224 */ /* 0x000fe400078e0004 */
[----:B-1----:R-:W-:Y:S02]  /*09b0*/  IMAD.MOV R9, RZ, RZ, -R5 ;  /* 0x000000ffff097224 */ /* 0x002fe400078e0a05 */
[----:B------:R-:W-:Y:S01]  /*09c0*/  @!P2 IMAD.MOV R14, RZ, RZ, -R14 ;  /* 0x000000ffff0ea224 */ /* 0x000fe200078e0a0e */
[----:B------:R-:W-:Y:S01]  /*09d0*/  @!P1 LOP3.LUT R14, RZ, R8, RZ, 0x33, !PT ;  /* 0x00000008ff0e9212 */ /* 0x000fe200078e33ff */
[----:B------:R-:W-:Y:S02]  /*09e0*/  IMAD R9, R9, R16, RZ ;  /* 0x0000001009097224 */ /* 0x000fe400078e02ff */
[----:B------:R-:W-:Y:S01]  /*09f0*/  IMAD.MOV.U32 R4, RZ, RZ, RZ ;  /* 0x000000ffff047224 */ /* 0x000fe200078e00ff */
[----:B------:R-:W-:-:S03]  /*0a00*/  IABS R10, R14 ;  /* 0x0000000e000a7213 */ /* 0x000fc60000000000 */
[----:B------:R-:W-:-:S04]  /*0a10*/  IMAD.HI.U32 R4, R5, R9, R4 ;  /* 0x0000000905047227 */ /* 0x000fc800078e0004 */
[----:B------:R-:W-:Y:S02]  /*0a20*/  IMAD.MOV.U32 R5, RZ, RZ, R10 ;  /* 0x000000ffff057224 */ /* 0x000fe400078e000a */
[----:B------:R-:W1:Y:S02]  /*0a30*/  I2F.RP R10, R15 ;  /* 0x0000000f000a7306 */ /* 0x000e640000209400 */
[----:B------:R-:W-:-:S04]  /*0a40*/  IMAD.HI.U32 R4, R4, R5, RZ ;  /* 0x0000000504047227 */ /* 0x000fc800078e00ff */
[----:B------:R-:W-:-:S04]  /*0a50*/  IMAD.MOV R9, RZ, RZ, -R4 ;  /* 0x000000ffff097224 */ /* 0x000fc800078e0a04 */
[----:B------:R-:W-:Y:S01]  /*0a60*/  IMAD R5, R16, R9, R5 ;  /* 0x0000000910057224 */ /* 0x000fe200078e0205 */
[----:B------:R-:W-:-:S04]  /*0a70*/  LOP3.LUT R9, R14, R23, RZ, 0x3c, !PT ;  /* 0x000000170e097212 */ /* 0x000fc800078e3cff */
[----:B------:R-:W-:Y:S01]  /*0a80*/  ISETP.GT.U32.AND P1, PT, R16, R5, PT ;  /* 0x000000051000720c */ /* 0x000fe20003f24070 */
[----:B-1----:R-:W1:Y:S01]  /*0a90*/  MUFU.RCP R10, R10 ;  /* 0x0000000a000a7308 */ /* 0x002e620000001000 */
[----:B------:R-:W-:-:S11]  /*0aa0*/  ISETP.GE.AND P2, PT, R9, RZ, PT ;  /* 0x000000ff0900720c */ /* 0x000fd60003f46270 */
[----:B------:R-:W-:Y:S02]  /*0ab0*/  @!P1 IMAD.IADD R5, R5, 0x1, -R16 ;  /* 0x0000000105059824 */ /* 0x000fe400078e0a10 */
[----:B------:R-:W-:Y:S01]  /*0ac0*/  @!P1 VIADD R4, R4, 0x1 ;  /* 0x0000000104049836 */ /* 0x000fe20000000000 */
[----:B------:R-:W-:Y:S02]  /*0ad0*/  ISETP.NE.AND P1, PT, R23, RZ, PT ;  /* 0x000000ff1700720c */ /* 0x000fe40003f25270 */
[----:B------:R-:W-:Y:S01]  /*0ae0*/  ISETP.GE.U32.AND P0, PT, R5, R16, PT ;  /* 0x000000100500720c */ /* 0x000fe20003f06070 */
[----:B-1----:R-:W-:-:S04]  /*0af0*/  VIADD R11, R10, 0xffffffe ;  /* 0x0ffffffe0a0b7836 */ /* 0x002fc80000000000 */
[----:B------:R-:W1:Y:S08]  /*0b00*/  F2I.FTZ.U32.TRUNC.NTZ R5, R11 ;  /* 0x0000000b00057305 */ /* 0x000e70000021f000 */
        /* <DEDUP_REMOVED lines=10> */
[----:B------:R-:W-:Y:S02]  /*0bb0*/  IMAD.MOV R9, RZ, RZ, -R14 ;  /* 0x000000ffff097224 */ /* 0x000fe400078e0a0e */
[----:B------:R-:W-:-:S04]  /*0bc0*/  IMAD.HI.U32 R16, R4, R5, RZ ;  /* 0x0000000504107227 */ /* 0x000fc800078e00ff */
[----:B------:R-:W-:Y:S02]  /*0bd0*/  IMAD.MOV R4, RZ, RZ, -R16 ;  /* 0x000000ffff047224 */ /* 0x000fe400078e0a10 */
[----:B------:R-:W-:Y:S02]  /*0be0*/  IMAD.MOV R10, RZ, RZ, -R17 ;  /* 0x000000ffff0a7224 */ /* 0x000fe400078e0a11 */
[----:B------:R-:W-:Y:S02]  /*0bf0*/  IMAD R4, R15, R4, R5 ;  /* 0x000000040f047224 */ /* 0x000fe400078e0205 */
[----:B------:R-:W-:Y:S02]  /*0c00*/  IMAD R155, R8, R9, R13 ;  /* 0x00000009089b7224 */ /* 0x000fe400078e020d */
[----:B------:R-:W-:Y:S01]  /*0c10*/  IMAD R23, R23, R10, R14 ;  /* 0x0000000a17177224 */ /* 0x000fe200078e020e */
[----:B------:R-:W-:-:S13]  /*0c20*/  ISETP.GT.U32.AND P1, PT, R15, R4, PT ;  /* 0x000000040f00720c */ /* 0x000fda0003f24070 */
[----:B------:R-:W-:Y:S02]  /*0c30*/  @!P1 IMAD.IADD R4, R4, 0x1, -R15 ;  /* 0x0000000104049824 */ /* 0x000fe400078e0a0f */
[----:B------:R-:W-:Y:S01]  /*0c40*/  @!P1 VIADD R16, R16, 0x1 ;  /* 0x0000000110109836 */ /* 0x000fe20000000000 */
[----:B------:R-:W-:Y:S02]  /*0c50*/  ISETP.NE.AND P1, PT, R160, RZ, PT ;  /* 0x000000ffa000720c */ /* 0x000fe40003f25270 */
[----:B------:R-:W-:Y:S02]  /*0c60*/  ISETP.GE.U32.AND P0, PT, R4, R15, PT ;  /* 0x0000000f0400720c */ /* 0x000fe40003f06070 */
[----:B------:R-:W-:-:S04]  /*0c70*/  LOP3.LUT R4, R17, R160, RZ, 0x3c, !PT ;  /* 0x000000a011047212 */ /* 0x000fc800078e3cff */
[----:B------:R-:W-:Y:S01]  /*0c80*/  ISETP.GE.AND P2, PT, R4, RZ, PT ;  /* 0x000000ff0400720c */ /* 0x000fe20003f46270 */
[----:B0-----:R-:W-:-:S05]  /*0c90*/  VIADD R4, R18, 0x1f ;  /* 0x0000001f12047836 */ /* 0x001fca0000000000 */
[----:B------:R-:W-:Y:S01]  /*0ca0*/  SHF.R.S32.HI R5, RZ, 0x1f, R4 ;  /* 0x0000001fff057819 */ /* 0x000fe20000011404 */
[----:B------:R-:W-:Y:S01]  /*0cb0*/  @P0 VIADD R16, R16, 0x1 ;  /* 0x0000000110100836 */ /* 0x000fe20000000000 */
[----:B------:R-:W-:Y:S02]  /*0cc0*/  ISETP.NE.AND P0, PT, R7, RZ, PT ;  /* 0x000000ff0700720c */ /* 0x000fe40003f05270 */
[----:B------:R-:W-:-:S03]  /*0cd0*/  LEA.HI R5, R5, R4, RZ, 0x5 ;  /* 0x0000000405057211 */ /* 0x000fc600078f28ff */
[----:B------:R-:W-:Y:S01]  /*0ce0*/  @!P2 IMAD.MOV R16, RZ, RZ, -R16 ;  /* 0x000000ffff10a224 */ /* 0x000fe200078e0a10 */
[----:B------:R-:W-:Y:S02]  /*0cf0*/  @!P1 LOP3.LUT R16, RZ, R160, RZ, 0x33, !PT ;  /* 0x000000a0ff109212 */ /* 0x000fe400078e33ff */
[----:B------:R-:W-:-:S03]  /*0d00*/  SHF.R.S32.HI R9, RZ, 0x5, R5 ;  /* 0x00000005ff097819 */ /* 0x000fc60000011405 */
[----:B------:R-:W-:-:S04]  /*0d10*/  IMAD.MOV R11, RZ, RZ, -R16 ;  /* 0x000000ffff0b7224 */ /* 0x000fc800078e0a10 */
[----:B------:R-:W-:Y:S01]  /*0d20*/  IMAD R160, R160, R11, R17 ;  /* 0x0000000ba0a07224 */ /* 0x000fe200078e0211 */
[----:B------:R-:W-:Y:S06]  /*0d30*/  @!P0 BRA `(.L_x_10) ;  /* 0x000000a000708947 */ /* 0x000fec0003800000 */
[----:B------:R-:W-:-:S13]  /*0d40*/  ISETP.NE.AND P0, PT, R7, 0x1, PT ;  /* 0x000000010700780c */ /* 0x000fda0003f05270 */
[----:B------:R-:W-:Y:S05]  /*0d50*/  @P0 EXIT ;  /* 0x000000000000094d */ /* 0x000fea0003800000 */
[----:B------:R-:W-:Y:S01]  /*0d60*/  ISETP.GE.AND P0, PT, R18, 0x1, PT ;  /* 0x000000011200780c */ /* 0x000fe20003f06270 */
[----:B------:R-:W-:Y:S01]  /*0d70*/  UMOV UR4, URZ ;  /* 0x0000003f00047c82 */ /* 0x000fe20008000000 */
[----:B------:R-:W-:Y:S02]  /*0d80*/  CS2R R86, SRZ ;  /* 0x0000000000567805 */ /* 0x000fe4000001ff00 */
[----:B------:R-:W-:Y:S02]  /*0d90*/  CS2R R88, SRZ ;  /* 0x0000000000587805 */ /* 0x000fe4000001ff00 */
[----:B------:R-:W-:Y:S02]  /*0da0*/  CS2R R90, SRZ ;  /* 0x00000000005a7805 */ /* 0x000fe4000001ff00 */
[----:B------:R-:W-:Y:S02]  /*0db0*/  CS2R R92, SRZ ;  /* 0x00000000005c7805 */ /* 0x000fe4000001ff00 */
[----:B------:R-:W-:-:S02]  /*0dc0*/  CS2R R94, SRZ ;  /* 0x00000000005e7805 */ /* 0x000fc4000001ff00 */
[----:B------:R-:W-:Y:S02]  /*0dd0*/  CS2R R96, SRZ ;  /* 0x0000000000607805 */ /* 0x000fe4000001ff00 */
        /* <DEDUP_REMOVED lines=57> */
[----:B------:R-:W-:Y:S01]  /*1170*/  CS2R R84, SRZ ;  /* 0x0000000000547805 */ /* 0x000fe2000001ff00 */
[----:B------:R-:W-:Y:S06]  /*1180*/  @!P0 BRA `(.L_x_11) ;  /* 0x0000000000948947 */ /* 0x000fec0003800000 */
[----:B------:R-:W-:-:S04]  /*1190*/  LOP3.LUT R4, R3, 0x1, RZ, 0xfc, !PT ;  /* 0x0000000103047812 */ /* 0x000fc800078efcff */
[----:B------:R-:W-:-:S13]  /*11a0*/  ISETP.NE.AND P0, PT, R4, 0x3, PT ;  /* 0x000000030400780c */ /* 0x000fda0003f05270 */
[----:B------:R-:W-:Y:S05]  /*11b0*/  @!P0 BRA `(.L_x_12) ;  /* 0x0000000000048947 */ /* 0x000fea0003800000 */
[----:B------:R-:W-:Y:S01]  /*11c0*/  BPT.TRAP 0x1 ;  /* 0x000000040000795c */ /* 0x000fe20000300000 */
.L_x_12:
[----:B------:R-:W0:Y:S01]  /*11d0*/  S2UR UR5, SR_CgaCtaId ;  /* 0x00000000000579c3 */ /* 0x000e220000008800 */
[----:B------:R-:W-:Y:S01]  /*11e0*/  SHF.L.U32 R4, RZ, 0x1f, RZ ;  /* 0x0000001fff047819 */ /* 0x000fe200000006ff */
[----:B------:R-:W-:Y:S02]  /*11f0*/  UMOV UR4, 0x400 ;  /* 0x0000040000047882 */ /* 0x000fe40000000000 */
[----:B0-----:R-:W-:-:S12]  /*1200*/  ULEA UR6, UR5, UR4, 0x18 ;  /* 0x0000000405067291 */ /* 0x001fd8000f8ec03f */
.L_x_13:
[----:B0-----:R-:W-:-:S04]  /*1210*/  IMAD.U32 R5, RZ, RZ, UR6 ;  /* 0x00000006ff057e24 */ /* 0x001fc8000f8e00ff */
[----:B------:R0:W1:Y:S03]  /*1220*/  SYNCS.PHASECHK.TRANS64.TRYWAIT P0, [R5+URZ+0x38000], R4 ;  /* 0x03800004050075a7 */ /* 0x000066000800017f */
[----:B-1----:R-:W-:Y:S05]  /*1230*/  @!P0 NANOSLEEP.SYNCS 0x989680 ;  /* 0x009896800000895d */ /* 0x002fea0003900000 */
[----:B------:R-:W1:Y:S02]  /*1240*/  @!P0 SYNCS.PHASECHK.TRANS64 P0, [R5+URZ+0x38000], R4 ;  /* 0x03800004050085a7 */ /* 0x000e64000800007f */
[----:B-1----:R-:W-:Y:S05]  /*1250*/  @!P0 BRA `(.L_x_13) ;  /* 0xfffffffc00ec8947 */ /* 0x002fea000383ffff */
[----:B------:R-:W-:Y:S01]  /*1260*/  UIADD3 UR4, UR6, 0x1c000, URZ ;  /* 0x0001c00006047890 */ /* 0x000fe2000fffe03f */
[----:B------:R-:W-:Y:S01]  /*1270*/  WARPGROUP.ARRIVE ;  /* 0x00000000000079c5 */ /* 0x000fe20000000000 */
[----:B------:R-:W-:Y:S02]  /*1280*/  UMOV UR7, 0x40000040 ;  /* 0x4000004000077882 */ /* 0x000fe40000000000 */
[----:B------:R-:W-:Y:S02]  /*1290*/  USHF.R.U32.HI UR5, URZ, 0x4, UR4 ;  /* 0x000000043f057899 */ /* 0x000fe40008011604 */
[----:B------:R-:W-:Y:S02]  /*12a0*/  USHF.R.U32.HI UR4, URZ, 0x4, UR6 ;  /* 0x000000043f047899 */ /* 0x000fe40008011606 */
[----:B------:R-:W-:Y:S02]  /*12b0*/  ULOP3.LUT UR5, UR5, 0x3fff, URZ, 0xc0, !UPT ;  /* 0x00003fff05057892 */ /* 0x000fe4000f8ec03f */
[----:B------:R-:W-:-:S02]  /*12c0*/  ULOP3.LUT UR8, UR4, 0x3fff, URZ, 0xc0, !UPT ;  /* 0x00003fff04087892 */ /* 0x000fc4000f8ec03f */
[----:B------:R-:W-:-:S03]  /*12d0*/  ULOP3.LUT UR9, UR5, 0x1000000, URZ, 0xfc, !UPT ;  /* 0x0100000005097892 */ /* 0x000fc6000f8efc3f */
[----:B------:R-:W-:Y:S02]  /*12e0*/  UMOV UR5, 0x40000040 ;  /* 0x4000004000057882 */ /* 0x000fe40000000000 */
[----:B------:R-:W-:Y:S02]  /*12f0*/  UMOV UR4, UR8 ;  /* 0x0000000800047c82 */ /* 0x000fe40008000000 */
[----:B------:R-:W-:Y:S02]  /*1300*/  UMOV UR6, UR9 ;  /* 0x0000000900067c82 */ /* 0x000fe40008000000 */
[----:B------:R-:W-:Y:S01]  /*1310*/  HGMMA.64x128x16.F32 R88, gdesc[UR4].tnspA.tnspB, RZ, !UPT ;  /* 0x61e00000045879f0 */ /* 0x000fe2000c7008ff */
[----:B------:R-:W-:Y:S01]  /*1320*/  UIADD3 UR4, UR8, 0x100, URZ ;  /* 0x0000010008047890 */ /* 0x000fe2000fffe03f */
[----:B------:R-:W-:-:S10]  /*1330*/  UMOV UR5, 0x40000040 ;  /* 0x4000004000057882 */ /* 0x000fd40000000000 */
[----:B------:R-:W-:Y:S01]  /*1340*/  HGMMA.64x128x16.F32 R24, gdesc[UR4].tnspA.tnspB, RZ, !UPT ;  /* 0x61e00000041879f0 */ /* 0x000fe2000c7008ff */
[----:B------:R-:W-:Y:S02]  /*1350*/  UIADD3 UR4, UR8, 0x80, URZ ;  /* 0x0000008008047890 */ /* 0x000fe4000fffe03f */
[----:B------:R-:W-:Y:S01]  /*1360*/  UIADD3 UR6, UR9, 0x80, URZ ;  /* 0x0000008009067890 */ /* 0x000fe2000fffe03f */
[----:B------:R-:W-:Y:S01]  /*1370*/  UMOV UR5, 0x40000040 ;  /* 0x4000004000057882 */ /* 0x000fe20000000000 */
[----:B------:R-:W-:-:S07]  /*1380*/  UMOV UR7, 0x40000040 ;  /* 0x4000004000077882 */ /* 0x000fce0000000000 */
[----:B------:R-:W-:Y:S01]  /*1390*/  HGMMA.64x128x16.F32 R88, gdesc[UR4].tnspA.tnspB, R88 ;  /* 0x61e00000045879f0 */ /* 0x000fe20008700858 */
[----:B------:R-:W-:Y:S01]  /*13a0*/  UIADD3 UR4, UR8, 0x180, URZ ;  /* 0x0000018008047890 */ /* 0x000fe2000fffe03f */
[----:B------:R-:W-:-:S10]  /*13b0*/  UMOV UR5, 0x40000040 ;  /* 0x4000004000057882 */ /* 0x000fd40000000000 */
[----:B------:R-:W-:Y:S01]  /*13c0*/  HGMMA.64x128x16.F32 R24, gdesc[UR4].tnspA.tnspB, R24, gsb0 ;  /* 0x61e00000041879f0 */ /* 0x000fe20008000818 */
[----:B------:R-:W-:-:S05]  /*13d0*/  UMOV UR4, 0x1 ;  /* 0x0000000100047882 */ /* 0x000fca0000000000 */
.L_x_11:
[----:B0-----:R-:W-:-:S05]  /*13e0*/  VIMNMX R4, R9, 0x1, PT ;  /* 0x0000000109047848 */ /* 0x001fca0003fe0100 */
[----:B------:R-:W-:-:S05]  /*13f0*/  IMAD.IADD R6, R9, 0x1, -R4 ;  /* 0x0000000109067824 */ /* 0x000fca00078e0a04 */
[----:B------:R-:W-:-:S13]  /*1400*/  ISETP.GE.AND P0, PT, R6, 0x1, PT ;  /* 0x000000010600780c */ /* 0x000fda0003f06270 */
[----:B------:R-:W-:Y:S05]  /*1410*/  @!P0 BRA `(.L_x_14) ;  /* 0x0000000400048947 */ /* 0x000fea0003800000 */
[----:B------:R-:W0:Y:S01]  /*1420*/  S2UR UR6, SR_CgaCtaId ;  /* 0x00000000000679c3 */ /* 0x000e220000008800 */
[----:B------:R-:W-:Y:S01]  /*1430*/  UMOV UR5, 0x400 ;  /* 0x0000040000057882 */ /* 0x000fe20000000000 */
[----:B------:R-:W-:Y:S01]  /*1440*/  LOP3.LUT R9, R3, 0x1, RZ, 0xfc, !PT ;  /* 0x0000000103097812 */ /* 0x000fe200078efcff */
[----:B------:R-:W-:Y:S01]  /*1450*/  IMAD.MOV.U32 R7, RZ, RZ, RZ ;  /* 0x000000ffff077224 */ /* 0x000fe200078e00ff */
[----:B------:R-:W-:Y:S01]  /*1460*/  UISETP.NE.U32.AND UP0, UPT, UR4, URZ, UPT ;  /* 0x0000003f0400728c */ /* 0x000fe2000bf05070 */
[----:B------:R-:W-:Y:S01]  /*1470*/  IMAD.MOV.U32 R4, RZ, RZ, R6 ;  /* 0x000000ffff047224 */ /* 0x000fe200078e0006 */
[----:B0-----:R-:W-:-:S04]  /*1480*/  ULEA UR14, UR6, UR5, 0x18 ;  /* 0x00000005060e7291 */ /* 0x001fc8000f8ec03f */
[----:B------:R-:W-:-:S04]  /*1490*/  UIADD3 UR5, UR14, 0x1c000, URZ ;  /* 0x0001c0000e057890 */ /* 0x000fc8000fffe03f */
[----:B------:R-:W-:Y:S02]  /*14a0*/  USHF.R.U32.HI UR6, URZ, 0x4, UR5 ;  /* 0x000000043f067899 */ /* 0x000fe40008011605 */
[----:B------:R-:W-:Y:S02]  /*14b0*/  USHF.R.U32.HI UR5, URZ, 0x4, UR14 ;  /* 0x000000043f057899 */ /* 0x000fe4000801160e */
[----:B------:R-:W-:Y:S02]  /*14c0*/  ULOP3.LUT UR6, UR6, 0x3fff, URZ, 0xc0, !UPT ;  /* 0x00003fff06067892 */ /* 0x000fe4000f8ec03f */
[----:B------:R-:W-:Y:S02]  /*14d0*/  ULOP3.LUT UR15, UR5, 0x3fff, URZ, 0xc0, !UPT ;  /* 0x00003fff050f7892 */ /* 0x000fe4000f8ec03f */
[----:B------:R-:W-:Y:S01]  /*14e0*/  ULOP3.LUT UR16, UR6, 0x1000000, URZ, 0xfc, !UPT ;  /* 0x0100000006107892 */ /* 0x000fe2000f8efc3f */
[----:B------:R-:W-:-:S11]  /*14f0*/  UMOV UR5, URZ ;  /* 0x0000003f00057c82 */ /* 0x000fd60008000000 */
.L_x_19:
[----:B------:R-:W-:-:S13]  /*1500*/  ISETP.NE.AND P1, PT, R9, 0x3, PT ;  /* 0x000000030900780c */ /* 0x000fda0003f25270 */
[----:B0-----:R-:W-:Y:S05]  /*1510*/  @!P1 BRA `(.L_x_15) ;  /* 0x0000000000049947 */ /* 0x001fea0003800000 */
[----:B------:R-:W-:Y:S01]  /*1520*/  BPT.TRAP 0x1 ;  /* 0x000000040000795c */ /* 0x000fe20000300000 */
.L_x_15:
[----:B------:R-:W-:Y:S01]  /*1530*/  SHF.L.U32 R5, R7, 0x1f, RZ ;  /* 0x0000001f07057819 */ /* 0x000fe200000006ff */
[----:B------:R-:W-:-:S12]  /*1540*/  ULEA UR6, UR4, UR14, 0x3 ;  /* 0x0000000e04067291 */ /* 0x000fd8000f8e183f */
.L_x_16:
[----:B0-----:R-:W-:-:S04]  /*1550*/  IMAD.U32 R8, RZ, RZ, UR6 ;  /* 0x00000006ff087e24 */ /* 0x001fc8000f8e00ff */
[----:B------:R0:W1:Y:S03]  /*1560*/  SYNCS.PHASECHK.TRANS64.TRYWAIT P0, [R8+URZ+0x38000], R5 ;  /* 0x03800005080075a7 */ /* 0x000066000800017f */
[----:B-1----:R-:W-:Y:S05]  /*1570*/  @!P0 NANOSLEEP.SYNCS 0x989680 ;  /* 0x009896800000895d */ /* 0x002fea0003900000 */
[----:B------:R-:W1:Y:S02]  /*1580*/  @!P0 SYNCS.PHASECHK.TRANS64 P0, [R8+URZ+0x38000], R5 ;  /* 0x03800005080085a7 */ /* 0x000e64000800007f */
[----:B-1----:R-:W-:Y:S05]  /*1590*/  @!P0 BRA `(.L_x_16) ;  /* 0xfffffffc00ec8947 */ /* 0x002fea000383ffff */
[----:B------:R-:W-:Y:S01]  /*15a0*/  ULEA UR6, UR4, UR15, 0x9 ;  /* 0x0000000f04067291 */ /* 0x000fe2000f8e483f */
[----:B------:R-:W-:Y:S01]  /*15b0*/  WARPGROUP.ARRIVE ;  /* 0x00000000000079c5 */ /* 0x000fe20000000000 */
[----:B------:R-:W-:Y:S01]  /*15c0*/  ULEA UR7, UR4, UR16, 0x9 ;  /* 0x0000001004077291 */ /* 0x000fe2000f8e483f */
[----:B------:R-:W-:Y:S01]  /*15d0*/  UMOV UR9, 0x40000040 ;  /* 0x4000004000097882 */ /* 0x000fe20000000000 */
[----:B------:R-:W-:-:S03]  /*15e0*/  UMOV UR11, 0x40000040 ;  /* 0x40000040000b7882 */ /* 0x000fc60000000000 */
[----:B------:R-:W-:Y:S02]  /*15f0*/  UMOV UR8, UR6 ;  /* 0x0000000600087c82 */ /* 0x000fe40008000000 */
[----:B------:R-:W-:Y:S02]  /*1600*/  UMOV UR10, UR7 ;  /* 0x00000007000a7c82 */ /* 0x000fe40008000000 */
[----:B------:R-:W-:Y:S01]  /*1610*/  HGMMA.64x128x16.F32 R88, gdesc[UR8].tnspA.tnspB, R88, UP0 ;  /* 0x61e00000085879f0 */ /* 0x000fe2000bf00858 */
[----:B------:R-:W-:Y:S01]  /*1620*/  UIADD3 UR8, UR6, 0x100, URZ ;  /* 0x0000010006087890 */ /* 0x000fe2000fffe03f */
[----:B------:R-:W-:-:S10]  /*1630*/  UMOV UR9, 0x40000040 ;  /* 0x4000004000097882 */ /* 0x000fd40000000000 */
[----:B------:R-:W-:Y:S01]  /*1640*/  HGMMA.64x128x16.F32 R24, gdesc[UR8].tnspA.tnspB, R24, UP0 ;  /* 0x61e00000081879f0 */ /* 0x000fe2000bf00818 */
[----:B------:R-:W-:Y:S02]  /*1650*/  UIADD3 UR8, UR6, 0x80, URZ ;  /* 0x0000008006087890 */ /* 0x000fe4000fffe03f */
[----:B------:R-:W-:Y:S01]  /*1660*/  UIADD3 UR10, UR7, 0x80, URZ ;  /* 0x00000080070a7890 */ /* 0x000fe2000fffe03f */
[----:B------:R-:W-:Y:S01]  /*1670*/  UMOV UR9, 0x40000040 ;  /* 0x4000004000097882 */ /* 0x000fe20000000000 */
[----:B------:R-:W-:-:S07]  /*1680*/  UMOV UR11, 0x40000040 ;  /* 0x40000040000b7882 */ /* 0x000fce0000000000 */
[----:B------:R-:W-:Y:S01]  /*1690*/  HGMMA.64x128x16.F32 R88, gdesc[UR8].tnspA.tnspB, R88 ;  /* 0x61e00000085879f0 */ /* 0x000fe20008700858 */
[----:B------:R-:W-:Y:S01]  /*16a0*/  UIADD3 UR8, UR6, 0x180, URZ ;  /* 0x0000018006087890 */ /* 0x000fe2000fffe03f */
[----:B------:R-:W-:-:S10]  /*16b0*/  UMOV UR9, 0x40000040 ;  /* 0x4000004000097882 */ /* 0x000fd40000000000 */
[----:B------:R-:W-:Y:S03]  /*16c0*/  HGMMA.64x128x16.F32 R24, gdesc[UR8].tnspA.tnspB, R24, gsb0 ;  /* 0x61e00000081879f0 */ /* 0x000fe60008000818 */
[----:B------:R-:W-:Y:S02]  /*16d0*/  WARPGROUP.DEPBAR.LE gsb0, 0x1 ;  /* 0x00008000000079c5 */ /* 0x000fe40000010100 */
[----:B------:R-:W-:Y:S05]  /*16e0*/  @!P1 BRA `(.L_x_17) ;  /* 0x0000000000049947 */ /* 0x000fea0003800000 */
[----:B------:R-:W-:Y:S01]  /*16f0*/  BPT.TRAP 0x1 ;  /* 0x000000040000795c */ /* 0x000fe20000300000 */
.L_x_17:
[----:B------:R-:W-:Y:S01]  /*1700*/  ULEA UR6, UR5, UR14, 0x3 ;  /* 0x0000000e05067291 */ /* 0x000fe2000f8e183f */
[----:B------:R-:W-:-:S03]  /*1710*/  ISETP.GT.U32.AND P0, PT, R3, 0x1, PT ;  /* 0x000000010300780c */ /* 0x000fc60003f04070 */
[----:B------:R-:W-:-:S04]  /*1720*/  UIADD3 UR6, UR6, 0x38070, URZ ;  /* 0x0003807006067890 */ /* 0x000fc8000fffe03f */
[----:B------:R-:W-:-:S09]  /*1730*/  UPRMT UR6, URZ, 0x654, UR6 ;  /* 0x000006543f067896 */ /* 0x000fd20008000006 */
[----:B------:R-:W-:Y:S01]  /*1740*/  SYNCS.ARRIVE.TRANS64.RED.A1T0 RZ, [UR6], RZ ;  /* 0x000000ffffff79a7 */ /* 0x000fe20008100406 */
[----:B------:R-:W-:Y:S05]  /*1750*/  @P0 BRA `(.L_x_18) ;  /* 0x0000000000040947 */ /* 0x000fea0003800000 */
[----:B------:R-:W-:Y:S01]  /*1760*/  BPT.TRAP 0x1 ;  /* 0x000000040000795c */ /* 0x000fe20000300000 */
.L_x_18:
[----:B------:R-:W-:Y:S01]  /*1770*/  UIADD3 UR4, UR4, 0x1, URZ ;  /* 0x0000000104047890 */ /* 0x000fe2000fffe03f */
[C---:B------:R-:W-:Y:S01]  /*1780*/  ISETP.GT.AND P0, PT, R4.reuse, 0x1, PT ;  /* 0x000000010400780c */ /* 0x040fe20003f04270 */
[----:B------:R-:W-:Y:S01]  /*1790*/  UIADD3 UR5, UR5, 0x1, URZ ;  /* 0x0000000105057890 */ /* 0x000fe2000fffe03f */
[----:B------:R-:W-:Y:S01]  /*17a0*/  VIADD R4, R4, 0xffffffff ;  /* 0xffffffff04047836 */ /* 0x000fe20000000000 */
[----:B------:R-:W-:Y:S02]  /*17b0*/  UISETP.NE.AND UP0, UPT, UR4, 0xe, UPT ;  /* 0x0000000e0400788c */ /* 0x000fe4000bf05270 */
[----:B------:R-:W-:Y:S02]  /*17c0*/  UISETP.NE.AND UP1, UPT, UR5, 0xe, UPT ;  /* 0x0000000e0500788c */ /* 0x000fe4000bf25270 */
[----:B------:R-:W-:Y:S02]  /*17d0*/  USEL UR6, URZ, 0x1, UP0 ;  /* 0x000000013f067887 */ /* 0x000fe40008000000 */
[----:B------:R-:W-:-:S02]  /*17e0*/  USEL UR4, UR4, URZ, UP0 ;  /* 0x0000003f04047287 */ /* 0x000fc40008000000 */
[----:B------:R-:W-:Y:S02]  /*17f0*/  USEL UR5, UR5, URZ, UP1 ;  /* 0x0000003f05057287 */ /* 0x000fe40008800000 */
[----:B------:R-:W-:Y:S01]  /*1800*/  UPLOP3.LUT UP0, UPT, UPT, UPT, UPT, 0x80, 0x0 ;  /* 0x000000000000789c */ /* 0x000fe20003f0f070 */
[----:B------:R-:W-:Y:S01]  /*1810*/  LOP3.LUT R7, R7, UR6, RZ, 0x3c, !PT ;  /* 0x0000000607077c12 */ /* 0x000fe2000f8e3cff */
[----:B------:R-:W-:Y:S09]  /*1820*/  @P0 BRA `(.L_x_19) ;  /* 0xfffffffc00340947 */ /* 0x000ff2000383ffff */
.L_x_14:
[----:B------:R-:W1:Y:S01]  /*1830*/  LDC R4, c[0x0][0x294] ;  /* 0x0000a500ff047b82 */ /* 0x000e620000000800 */
[----:B------:R-:W-:Y:S02]  /*1840*/  WARPGROUP.DEPBAR.LE gsb0, 0x0 ;  /* 0x00008000000079c5 */ /* 0x000fe40000010000 */
[----:B-1----:R-:W-:-:S13]  /*1850*/  ISETP.GE.AND P0, PT, R4, 0x1, PT ;  /* 0x000000010400780c */ /* 0x002fda0003f06270 */
[----:B------:R-:W-:Y:S05]  /*1860*/  @!P0 BRA `(.L_x_20) ;  /* 0x0000000000488947 */ /* 0x000fea0003800000 */
[----:B------:R-:W-:-:S04]  /*1870*/  LOP3.LUT R4, R3, 0x1, RZ, 0xfc, !PT ;  /* 0x0000000103047812 */ /* 0x000fc800078efcff */
[----:B------:R-:W-:-:S13]  /*1880*/  ISETP.NE.AND P0, PT, R4, 0x3, PT ;  /* 0x000000030400780c */ /* 0x000fda0003f05270 */
[----:B------:R-:W-:Y:S05]  /*1890*/  @!P0 BRA `(.L_x_21) ;  /* 0x0000000000048947 */ /* 0x000fea0003800000 */
[----:B------:R-:W-:Y:S01]  /*18a0*/  BPT.TRAP 0x1 ;  /* 0x000000040000795c */ /* 0x000fe20000300000 */
.L_x_21:
[----:B------:R-:W1:Y:S01]  /*18b0*/  S2R R7, SR_CgaCtaId ;  /* 0x0000000000077919 */ /* 0x000e620000008800 */
[----:B------:R-:W-:Y:S02]  /*18c0*/  SHF.R.U32.HI R4, RZ, 0x1, R6 ;  /* 0x00000001ff047819 */ /* 0x000fe40000011606 */
[----:B------:R-:W-:-:S03]  /*18d0*/  ISETP.GT.U32.AND P0, PT, R3, 0x1, PT ;  /* 0x000000010300780c */ /* 0x000fc60003f04070 */
[----:B0-----:R-:W-:Y:S01]  /*18e0*/  IMAD.WIDE.U32 R4, R4, -0x6db6db6d, RZ ;  /* 0x9249249304047825 */ /* 0x001fe200078e00ff */
[----:B------:R-:W-:-:S04]  /*18f0*/  MOV R4, 0x400 ;  /* 0x0000040000047802 */ /* 0x000fc80000000f00 */
[----:B------:R-:W-:-:S05]  /*1900*/  SHF.R.U32.HI R5, RZ, 0x2, R5 ;  /* 0x00000002ff057819 */ /* 0x000fca0000011605 */
[----:B------:R-:W-:Y:S01]  /*1910*/  IMAD R6, R5, -0xe, R6 ;  /* 0xfffffff205067824 */ /* 0x000fe200078e0206 */
[----:B-1----:R-:W-:-:S05]  /*1920*/  LEA R7, R7, R4, 0x18 ;  /* 0x0000000407077211 */ /* 0x002fca00078ec0ff */
[----:B------:R-:W-:-:S04]  /*1930*/  IMAD R6, R6, 0x8, R7 ;  /* 0x0000000806067824 */ /* 0x000fc800078e0207 */
[----:B------:R-:W-:-:S05]  /*1940*/  VIADD R6, R6, 0x38070 ;  /* 0x0003807006067836 */ /* 0x000fca0000000000 */
[----:B------:R-:W-:-:S04]  /*1950*/  PRMT R6, RZ, 0x654, R6 ;  /* 0x00000654ff067816 */ /* 0x000fc80000000006 */
[----:B------:R1:W-:Y:S01]  /*1960*/  SYNCS.ARRIVE.TRANS64.RED.A1T0 RZ, [R6+URZ], RZ ;  /* 0x000000ff06ff79a7 */ /* 0x0003e2000810043f */
[----:B------:R-:W-:Y:S05]  /*1970*/  @P0 BRA `(.L_x_20) ;  /* 0x0000000000040947 */ /* 0x000fea0003800000 */
[----:B------:R-:W-:Y:S01]  /*1980*/  BPT.TRAP 0x1 ;  /* 0x000000040000795c */ /* 0x000fe20000300000 */
.L_x_20:
[----:B------:R-:W2:Y:S01]  /*1990*/  S2R R4, SR_TID.X ;  /* 0x0000000000047919 */ /* 0x000ea20000002100 */
[----:B------:R-:W4:Y:S01]  /*19a0*/  LDC.64 R20, c[0x0][0x280] ;  /* 0x0000a000ff147b82 */ /* 0x000f220000000a00 */
[----:B------:R-:W0:Y:S07]  /*19b0*/  S2R R11, SR_CTAID.X ;  /* 0x00000000000b7919 */ /* 0x000e2e0000002500 */
[----:B------:R-:W3:Y:S01]  /*19c0*/  LDC.64 R12, c[0x0][0x658] ;  /* 0x00019600ff0c7b82 */ /* 0x000ee20000000a00 */
[----:B--2---:R-:W-:-:S04]  /*19d0*/  SHF.R.S32.HI R3, RZ, 0x1f, R4 ;  /* 0x0000001fff037819 */ /* 0x004fc80000011404 */
[----:B------:R-:W-:Y:S01]  /*19e0*/  LEA.HI R3, R3, R4, RZ, 0x7 ;  /* 0x0000000403037211 */ /* 0x000fe200078f38ff */
[----:B0-----:R-:W-:-:S03]  /*19f0*/  IMAD.SHL.U32 R10, R11, 0x80, RZ ;  /* 0x000000800b0a7824 */ /* 0x001fc600078e00ff */
[----:B------:R-:W-:Y:S02]  /*1a00*/  LOP3.LUT R3, R3, 0xffffff80, RZ, 0xc0, !PT ;  /* 0xffffff8003037812 */ /* 0x000fe400078ec0ff */
[----:B----4-:R-:W-:-:S03]  /*1a10*/  ISETP.GE.AND P0, PT, R10, R20, PT ;  /* 0x000000140a00720c */ /* 0x010fc60003f06270 */
[----:B------:R-:W-:-:S05]  /*1a20*/  IMAD.IADD R3, R4, 0x1, -R3 ;  /* 0x0000000104037824 */ /* 0x000fca00078e0a03 */
[----:B-1----:R-:W-:-:S04]  /*1a30*/  SHF.R.S32.HI R6, RZ, 0x1f, R3 ;  /* 0x0000001fff067819 */ /* 0x002fc80000011403 */
[----:B------:R-:W-:-:S04]  /*1a40*/  LEA.HI R5, R6, R3, RZ, 0x2 ;  /* 0x0000000306057211 */ /* 0x000fc800078f10ff */
[--C-:B------:R-:W-:Y:S02]  /*1a50*/  SHF.R.S32.HI R4, RZ, 0x2, R5.reuse ;  /* 0x00000002ff047819 */ /* 0x100fe40000011405 */
[----:B------:R-:W-:-:S04]  /*1a60*/  SHF.R.S32.HI R7, RZ, 0x1f, R5 ;  /* 0x0000001fff077819 */ /* 0x000fc80000011405 */
[----:B------:R-:W-:-:S04]  /*1a70*/  LEA.HI R7, R7, R4, RZ, 0x3 ;  /* 0x0000000407077211 */ /* 0x000fc800078f18ff */
[----:B------:R-:W-:-:S05]  /*1a80*/  LOP3.LUT R7, R7, 0xfffffff8, RZ, 0xc0, !PT ;  /* 0xfffffff807077812 */ /* 0x000fca00078ec0ff */
[----:B------:R-:W-:Y:S01]  /*1a90*/  IMAD.IADD R4, R4, 0x1, -R7 ;  /* 0x0000000104047824 */ /* 0x000fe200078e0a07 */
[----:B------:R-:W-:Y:S02]  /*1aa0*/  LEA.HI R7, R6, R3, RZ, 0x5 ;  /* 0x0000000306077211 */ /* 0x000fe400078f28ff */
[----:B------:R-:W-:Y:S02]  /*1ab0*/  LOP3.LUT R6, R5, 0xfffffffc, RZ, 0xc0, !PT ;  /* 0xfffffffc05067812 */ /* 0x000fe400078ec0ff */
[----:B------:R-:W-:Y:S02]  /*1ac0*/  SHF.R.S32.HI R5, RZ, 0x1f, R4 ;  /* 0x0000001fff057819 */ /* 0x000fe40000011404 */
[----:B------:R-:W-:Y:S01]  /*1ad0*/  SHF.R.S32.HI R9, RZ, 0x5, R7 ;  /* 0x00000005ff097819 */ /* 0x000fe20000011407 */
[----:B------:R-:W-:-:S04]  /*1ae0*/  IMAD.IADD R8, R3, 0x1, -R6 ;  /* 0x0000000103087824 */ /* 0x000fc800078e0a06 */
[----:B------:R-:W-:-:S04]  /*1af0*/  IMAD.WIDE R156, R9, 0x10, R4 ;  /* 0x00000010099c7825 */ /* 0x000fc800078e0204 */
[----:B------:R-:W-:Y:S02]  /*1b00*/  IMAD.SHL.U32 R14, R8, 0x2, RZ ;  /* 0x00000002080e7824 */ /* 0x000fe400078e00ff */
[----:B------:R-:W-:-:S03]  /*1b10*/  IMAD.WIDE R156, R11, 0x80, R156 ;  /* 0x000000800b9c7825 */ /* 0x000fc600078e029c */
[----:B------:R-:W-:Y:S01]  /*1b20*/  SHF.R.S32.HI R15, RZ, 0x1f, R14 ;  /* 0x0000001fff0f7819 */ /* 0x000fe2000001140e */
[----:B---3--:R-:W-:Y:S06]  /*1b30*/  @P0 EXIT ;  /* 0x000000000000094d */ /* 0x008fec0003800000 */
[----:B------:R-:W-:Y:S01]  /*1b40*/  ULDC UR4, c[0x0][0x288] ;  /* 0x0000a20000047ab9 */ /* 0x000fe20000000800 */
[----:B------:R-:W-:Y:S01]  /*1b50*/  IMAD.SHL.U32 R155, R155, 0x80, RZ ;  /* 0x000000809b9b7824 */ /* 0x000fe200078e00ff */
[----:B------:R-:W-:Y:S01]  /*1b60*/  ISETP.GE.AND P0, PT, R23, UR4, PT ;  /* 0x0000000417007c0c */ /* 0x000fe2000bf06270 */
[-C--:B------:R-:W-:Y:S01]  /*1b70*/  IMAD.WIDE.U32 R6, R156, R12.reuse, R14 ;  /* 0x0000000c9c067225 */ /* 0x080fe200078e000e */
[----:B------:R-:W-:Y:S01]  /*1b80*/  SHF.R.S32.HI R22, RZ, 0x1f, R23 ;  /* 0x0000001fff167819 */ /* 0x000fe20000011417 */
[----:B------:R-:W-:Y:S01]  /*1b90*/  ULDC.64 UR4, c[0x0][0x660] ;  /* 0x0001980000047ab9 */ /* 0x000fe20000000a00 */
[----:B------:R-:W-:Y:S01]  /*1ba0*/  ISETP.GE.OR P0, PT, R155, R21, P0 ;  /* 0x000000159b00720c */ /* 0x000fe20000706670 */
[----:B------:R-:W-:Y:S01]  /*1bb0*/  IMAD R3, R157, R12, RZ ;  /* 0x0000000c9d037224 */ /* 0x000fe200078e02ff */
[----:B------:R-:W-:Y:S01]  /*1bc0*/  SHF.R.S32.HI R153, RZ, 0x1f, R155 ;  /* 0x0000001fff997819 */ /* 0x000fe2000001149b */
[----:B------:R-:W-:Y:S01]  /*1bd0*/  IMAD R18, R22, UR4, RZ ;  /* 0x0000000416127c24 */ /* 0x000fe2000f8e02ff */
[----:B------:R-:W-:Y:S01]  /*1be0*/  IADD3 R6, P1, R155, R6, RZ ;  /* 0x000000069b067210 */ /* 0x000fe20007f3e0ff */
[----:B------:R-:W-:-:S05]  /*1bf0*/  IMAD R3, R156, R13, R3 ;  /* 0x0000000d9c037224 */ /* 0x000fca00078e0203 */
[----:B------:R-:W-:-:S03]  /*1c00*/  IADD3.X R7, R153, R7, R3, P1, !PT ;  /* 0x0000000799077210 */ /* 0x000fc60000ffe403 */
[----:B------:R-:W-:Y:S05]  /*1c10*/  @P0 EXIT ;  /* 0x000000000000094d */ /* 0x000fea0003800000 */
[----:B------:R-:W-:Y:S01]  /*1c20*/  ULDC UR6, c[0x0][0x28c] ;  /* 0x0000a30000067ab9 */ /* 0x000fe20000000800 */
[C---:B------:R-:W-:Y:S01]  /*1c30*/  IMAD R3, R23.reuse, UR5, R18 ;  /* 0x0000000517037c24 */ /* 0x040fe2000f8e0212 */
[----:B------:R-:W-:Y:S01]  /*1c40*/  ISETP.GE.AND P0, PT, R160, UR6, PT ;  /* 0x00000006a0007c0c */ /* 0x000fe2000bf06270 */
[----:B------:R-:W-:Y:S01]  /*1c50*/  ULDC UR6, c[0x0][0x290] ;  /* 0x0000a40000067ab9 */ /* 0x000fe20000000800 */
[----:B------:R-:W-:Y:S01]  /*1c60*/  IMAD.WIDE.U32 R6, R23, UR4, R6 ;  /* 0x0000000417067c25 */ /* 0x000fe2000f8e0006 */
[----:B------:R-:W-:Y:S01]  /*1c70*/  SHF.R.S32.HI R18, RZ, 0x1f, R16 ;  /* 0x0000001fff127819 */ /* 0x000fe20000011410 */
[----:B------:R-:W-:Y:S01]  /*1c80*/  ULDC.64 UR4, c[0x0][0x670] ;  /* 0x00019c0000047ab9 */ /* 0x000fe20000000a00 */
[----:B------:R-:W-:Y:S01]  /*1c90*/  ISETP.GE.OR P0, PT, R16, UR6, P0 ;  /* 0x0000000610007c0c */ /* 0x000fe20008706670 */
[----:B------:R-:W-:Y:S01]  /*1ca0*/  IMAD.IADD R7, R7, 0x1, R3 ;  /* 0x0000000107077824 */ /* 0x000fe200078e0203 */
[----:B------:R-:W-:Y:S01]  /*1cb0*/  SHF.R.S32.HI R17, RZ, 0x1f, R160 ;  /* 0x0000001fff117819 */ /* 0x000fe200000114a0 */
[----:B------:R-:W-:-:S02]  /*1cc0*/  IMAD R3, R18, UR4, RZ ;  /* 0x0000000412037c24 */ /* 0x000fc4000f8e02ff */
[----:B------:R-:W-:-:S04]  /*1cd0*/  IMAD.WIDE.U32 R6, R16, UR4, R6 ;  /* 0x0000000410067c25 */ /* 0x000fc8000f8e0006 */
[----:B------:R-:W-:Y:S02]  /*1ce0*/  IMAD R3, R16, UR5, R3 ;  /* 0x0000000510037c24 */ /* 0x000fe4000f8e0203 */
[----:B------:R-:W-:Y:S02]  /*1cf0*/  IMAD R9, R9, -0x10, -R10 ;  /* 0xfffffff009097824 */ /* 0x000fe400078e0a0a */
[----:B------:R-:W-:Y:S05]  /*1d00*/  @P0 EXIT ;  /* 0x000000000000094d */ /* 0x000fea0003800000 */
[----:B------:R-:W-:Y:S01]  /*1d10*/  ULDC.64 UR4, c[0x0][0x668] ;  /* 0x00019a0000047ab9 */ /* 0x000fe20000000a00 */
[----:B-----5:R-:W-:Y:S01]  /*1d20*/  FSETP.NEU.AND P1, PT, R2, RZ, PT ;  /* 0x000000ff0200720b */ /* 0x020fe20003f2d000 */
[----:B------:R-:W-:Y:S01]  /*1d30*/  IMAD.IADD R7, R7, 0x1, R3 ;  /* 0x0000000107077824 */ /* 0x000fe200078e0203 */
[----:B------:R-:W-:Y:S01]  /*1d40*/  IADD3 R4, R9, R20, -R4 ;  /* 0x0000001409047210 */ /* 0x000fe20007ffe804 */
[----:B------:R-:W-:Y:S02]  /*1d50*/  IMAD R5, R17, UR4, RZ ;  /* 0x0000000411057c24 */ /* 0x000fe4000f8e02ff */
[----:B------:R-:W-:Y:S02]  /*1d60*/  IMAD R8, R8, -0x2, R21 ;  /* 0xfffffffe08087824 */ /* 0x000fe400078e0215 */
[C---:B------:R-:W-:Y:S02]  /*1d70*/  IMAD R9, R160.reuse, UR5, R5 ;  /* 0x00000005a0097c24 */ /* 0x040fe4000f8e0205 */
[----:B------:R-:W-:Y:S01]  /*1d80*/  IMAD.WIDE.U32 R10, R160, UR4, R6 ;  /* 0x00000004a00a7c25 */ /* 0x000fe2000f8e0006 */
[----:B------:R-:W-:-:S03]  /*1d90*/  ULDC.64 UR4, c[0x0][0x640] ;  /* 0x0001900000047ab9 */ /* 0x000fc60000000a00 */
[----:B------:R-:W-:Y:S02]  /*1da0*/  IMAD.IADD R3, R8, 0x1, -R155 ;  /* 0x0000000108037824 */ /* 0x000fe400078e0a9b */
[----:B------:R-:W-:Y:S02]  /*1db0*/  IMAD R5, R17, UR4, RZ ;  /* 0x0000000411057c24 */ /* 0x000fe4000f8e02ff */
[----:B------:R-:W-:Y:S01]  /*1dc0*/  IMAD.IADD R163, R11, 0x1, R9 ;  /* 0x000000010ba37824 */ /* 0x000fe200078e0209 */
[----:B------:R-:W-:Y:S01]  /*1dd0*/  ISETP.GT.AND P5, PT, R3, RZ, PT ;  /* 0x000000ff0300720c */ /* 0x000fe20003fa4270 */
[----:B------:R-:W-:-:S03]  /*1de0*/  IMAD R159, R160, UR5, R5 ;  /* 0x00000005a09f7c24 */ /* 0x000fc6000f8e0205 */
[----:B------:R-:W-:Y:S01]  /*1df0*/  ISETP.GT.AND P0, PT, R4, RZ, P5 ;  /* 0x000000ff0400720c */ /* 0x000fe20002f04270 */
[----:B------:R-:W-:-:S12]  /*1e00*/  @!P1 BRA `(.L_x_22) ;  /* 0x0000006400bc9947 */ /* 0x000fd80003800000 */
[----:B------:R-:W-:Y:S01]  /*1e10*/  IADD3 R6, P1, R155, R14, RZ ;  /* 0x0000000e9b067210 */ /* 0x000fe20007f3e0ff */
[----:B------:R-:W-:Y:S01]  /*1e20*/  ULDC.64 UR6, c[0x0][0x638] ;  /* 0x00018e0000067ab9 */ /* 0x000fe20000000a00 */
[----:B------:R-:W-:Y:S01]  /*1e30*/  ULDC.64 UR8, c[0x0][0x648] ;  /* 0x0001920000087ab9 */ /* 0x000fe20000000a00 */
[----:B------:R-:W-:Y:S01]  /*1e40*/  IMAD R22, R22, UR6, RZ ;  /* 0x0000000616167c24 */ /* 0x000fe2000f8e02ff */
[----:B------:R-:W-:Y:S01]  /*1e50*/  ULDC.64 UR10, c[0x0][0x630] ;  /* 0x00018c00000a7ab9 */ /* 0x000fe20000000a00 */
[----:B------:R-:W-:Y:S01]  /*1e60*/  IMAD.X R7, R153, 0x1, R15, P1 ;  /* 0x0000000199077824 */ /* 0x000fe200008e060f */
[----:B------:R-:W-:Y:S01]  /*1e70*/  ULDC.64 UR14, c[0x0][0x628] ;  /* 0x00018a00000e7ab9 */ /* 0x000fe20000000a00 */
[C---:B------:R-:W-:Y:S02]  /*1e80*/  IMAD R22, R23.reuse, UR7, R22 ;  /* 0x0000000717167c24 */ /* 0x040fe4000f8e0216 */
[----:B------:R-:W-:-:S04]  /*1e90*/  IMAD.WIDE.U32 R6, R23, UR6, R6 ;  /* 0x0000000617067c25 */ /* 0x000fc8000f8e0006 */
[----:B------:R-:W-:Y:S02]  /*1ea0*/  IMAD R5, R18, UR8, RZ ;  /* 0x0000000812057c24 */ /* 0x000fe4000f8e02ff */
[----:B------:R-:W-:Y:S02]  /*1eb0*/  IMAD.IADD R7, R7, 0x1, R22 ;  /* 0x0000000107077824 */ /* 0x000fe400078e0216 */
[C---:B------:R-:W-:Y:S02]  /*1ec0*/  IMAD R152, R16.reuse, UR9, R5 ;  /* 0x0000000910987c24 */ /* 0x040fe4000f8e0205 */
[----:B------:R-:W-:-:S04]  /*1ed0*/  IMAD.WIDE.U32 R6, R16, UR8, R6 ;  /* 0x0000000810067c25 */ /* 0x000fc8000f8e0006 */
[----:B------:R-:W-:Y:S02]  /*1ee0*/  IMAD.IADD R7, R7, 0x1, R152 ;  /* 0x0000000107077824 */ /* 0x000fe400078e0298 */
[----:B------:R-:W-:Y:S02]  /*1ef0*/  IMAD R5, R157, UR10, RZ ;  /* 0x0000000a9d057c24 */ /* 0x000fe4000f8e02ff */
[----:B------:R-:W-:-:S04]  /*1f00*/  IMAD.WIDE.U32 R18, R160, UR4, R6 ;  /* 0x00000004a0127c25 */ /* 0x000fc8000f8e0006 */
[----:B------:R-:W-:Y:S02]  /*1f10*/  IMAD.IADD R21, R159, 0x1, R19 ;  /* 0x000000019f157824 */ /* 0x000fe400078e0213 */
[----:B------:R-:W-:Y:S02]  /*1f20*/  IMAD.MOV.U32 R20, RZ, RZ, R18 ;  /* 0x000000ffff147224 */ /* 0x000fe400078e0012 */
[C---:B------:R-:W-:Y:S02]  /*1f30*/  IMAD R17, R156.reuse, UR11, R5 ;  /* 0x0000000b9c117c24 */ /* 0x040fe4000f8e0205 */
[----:B------:R-:W-:-:S04]  /*1f40*/  IMAD.WIDE.U32 R6, R156, UR10, R20 ;  /* 0x0000000a9c067c25 */ /* 0x000fc8000f8e0014 */
[----:B------:R-:W-:Y:S01]  /*1f50*/  IMAD.IADD R5, R7, 0x1, R17 ;  /* 0x0000000107057824 */ /* 0x000fe200078e0211 */
[----:B------:R-:W-:-:S04]  /*1f60*/  LEA R8, P1, R6, UR14, 0x1 ;  /* 0x0000000e06087c11 */ /* 0x000fc8000f8208ff */
[----:B------:R-:W-:-:S05]  /*1f70*/  LEA.HI.X R9, R6, UR15, R5, 0x1, P1 ;  /* 0x0000000f06097c11 */ /* 0x000fca00088f0c05 */
[----:B------:R0:W2:Y:S01]  /*1f80*/  @P0 LDG.E.LTC128B.U16 R5, desc[UR12][R8.64] ;  /* 0x0000000c08050981 */ /* 0x0000a2000c1e1520 */
[----:B------:R-:W-:Y:S01]  /*1f90*/  IMAD.WIDE.U32 R160, R160, UR4, RZ ;  /* 0x00000004a0a07c25 */ /* 0x000fe2000f8e00ff */
[----:B------:R-:W-:Y:S01]  /*1fa0*/  ULDC.64 UR4, c[0x0][0x650] ;  /* 0x0001940000047ab9 */ /* 0x000fe20000000a00 */
[----:B------:R-:W-:Y:S01]  /*1fb0*/  ISETP.GT.AND P4, PT, R3, 0x1, PT ;  /* 0x000000010300780c */ /* 0x000fe20003f84270 */
[----:B------:R-:W-:Y:S01]  /*1fc0*/  BSSY B0, `(.L_x_23) ;  /* 0x0000019000007945 */ /* 0x000fe20003800000 */
[----:B------:R-:W-:Y:S01]  /*1fd0*/  IMAD.IADD R159, R161, 0x1, R159 ;  /* 0x00000001a19f7824 */ /* 0x000fe200078e029f */
[----:B------:R-:W-:Y:S01]  /*1fe0*/  LOP3.LUT R154, R154, 0xfffffffd, RZ, 0xc0, !PT ;  /* 0xfffffffd9a9a7812 */ /* 0x000fe200078ec0ff */
[----:B------:R-:W-:-:S04]  /*1ff0*/  IMAD.MOV.U32 R158, RZ, RZ, R160 ;  /* 0x000000ffff9e7224 */ /* 0x000fc800078e00a0 */
[----:B------:R-:W-:-:S04]  /*2000*/  IMAD.WIDE.U32 R6, R156, UR10, R158 ;  /* 0x0000000a9c067c25 */ /* 0x000fc8000f8e009e */
[----:B------:R-:W-:Y:S01]  /*2010*/  IMAD.IADD R7, R17, 0x1, R7 ;  /* 0x0000000111077824 */ /* 0x000fe200078e0207 */
[----:B------:R-:W-:Y:S01]  /*2020*/  @P4 LOP3.LUT R154, R154, 0x2, RZ, 0xfc, !PT ;  /* 0x000000029a9a4812 */ /* 0x000fe200078efcff */
[----:B------:R-:W-:-:S04]  /*2030*/  IMAD.WIDE.U32 R6, R16, UR8, R6 ;  /* 0x0000000810067c25 */ /* 0x000fc8000f8e0006 */
[----:B------:R-:W-:Y:S02]  /*2040*/  IMAD.IADD R7, R152, 0x1, R7 ;  /* 0x0000000198077824 */ /* 0x000fe400078e0207 */
[----:B------:R-:W-:-:S04]  /*2050*/  IMAD.WIDE.U32 R6, R23, UR6, R6 ;  /* 0x0000000617067c25 */ /* 0x000fc8000f8e0006 */
[----:B------:R-:W-:Y:S01]  /*2060*/  IMAD.IADD R7, R22, 0x1, R7 ;  /* 0x0000000116077824 */ /* 0x000fe200078e0207 */
[----:B0-----:R-:W-:Y:S02]  /*2070*/  IADD3 R9, P2, P3, R155, R6, R14 ;  /* 0x000000069b097210 */ /* 0x001fe40007b5e00e */
[----:B------:R-:W-:Y:S01]  /*2080*/  LEA R6, P1, R10, UR4, 0x1 ;  /* 0x000000040a067c11 */ /* 0x000fe2000f8208ff */
[----:B--2---:R-:W-:-:S05]  /*2090*/  HADD2.F32 R11, -RZ, R5.H0_H0 ;  /* 0x20000005ff0b7230 */ /* 0x004fca0000004100 */
[----:B------:R-:W-:-:S04]  /*20a0*/  FMUL R11, R11, R2 ;  /* 0x000000020b0b7220 */ /* 0x000fc80000400000 */
[----:B------:R-:W-:Y:S01]  /*20b0*/  FFMA R11, R88, R0, R11 ;  /* 0x00000000580b7223 */ /* 0x000fe2000000000b */
[----:B------:R-:W-:Y:S02]  /*20c0*/  IADD3.X R88, R153, R7, R15, P2, P3 ;  /* 0x0000000799587210 */ /* 0x000fe400017e640f */
[----:B------:R-:W-:Y:S02]  /*20d0*/  LEA.HI.X R7, R10, UR5, R163, 0x1, P1 ;  /* 0x000000050a077c11 */ /* 0x000fe400088f0ca3 */
[----:B------:R-:W-:Y:S02]  /*20e0*/  F2FP.F16.F32.PACK_AB R11, RZ, R11 ;  /* 0x0000000bff0b723e */ /* 0x000fe400000000ff */
[----:B------:R-:W-:Y:S02]  /*20f0*/  ISETP.GT.AND P1, PT, R4, RZ, P4 ;  /* 0x000000ff0400720c */ /* 0x000fe40002724270 */
[C---:B------:R-:W-:Y:S01]  /*2100*/  LEA R8, P2, R9.reuse, UR14, 0x1 ;  /* 0x0000000e09087c11 */ /* 0x040fe2000f8408ff */
[----:B------:R0:W-:Y:S03]  /*2110*/  @P0 STG.E.U16 desc[UR12][R6.64], R11 ;  /* 0x0000000b06000986 */ /* 0x0001e6000c10150c */
[----:B------:R-:W-:-:S07]  /*2120*/  LEA.HI.X R9, R9, UR15, R88, 0x1, P2 ;  /* 0x0000000f09097c11 */ /* 0x000fce00090f0c58 */
[----:B------:R-:W-:Y:S05]  /*2130*/  @!P1 BRA `(.L_x_24) ;  /* 0x0000000000049947 */ /* 0x000fea0003800000 */
[----:B------:R1:W5:Y:S02]  /*2140*/  LDG.E.LTC128B.U16 R5, desc[UR12][R8.64+0x2] ;  /* 0x0000020c08057981 */ /* 0x000364000c1e1520 */
.L_x_24:
[----:B------:R-:W-:Y:S05]  /*2150*/  BSYNC B0 ;  /* 0x0000000000007941 */ /* 0x000fea0003800000 */
.L_x_23:
[----:B------:R-:W-:Y:S01]  /*2160*/  USHF.L.U32 UR4, UR10, 0x3, URZ ;  /* 0x000000030a047899 */ /* 0x000fe2000800063f */
[----:B0----5:R-:W-:Y:S01]  /*2170*/  HADD2.F32 R11, -RZ, R5.H0_H0 ;  /* 0x20000005ff0b7230 */ /* 0x021fe20000004100 */
[----:B------:R-:W-:Y:S01]  /*2180*/  USHF.L.U64.HI UR5, UR10, 0x3, UR11 ;  /* 0x000000030a057899 */ /* 0x000fe2000801020b */
[----:B------:R-:W-:-:S03]  /*2190*/  ISETP.GT.AND P0, PT, R4, 0x8, P5 ;  /* 0x000000080400780c */ /* 0x000fc60002f04270 */
[----:B------:R-:W-:Y:S02]  /*21a0*/  IMAD.U32 R162, RZ, RZ, UR4 ;  /* 0x00000004ffa27e24 */ /* 0x000fe4000f8e00ff */
[----:B------:R-:W-:Y:S01]  /*21b0*/  FMUL R88, R11, R2 ;  /* 0x000000020b587220 */ /* 0x000fe20000400000 */
[----:B------:R-:W-:-:S03]  /*21c0*/  IMAD.U32 R163, RZ, RZ, UR5 ;  /* 0x00000005ffa37e24 */ /* 0x000fc6000f8e00ff */
[----:B------:R-:W-:Y:S01]  /*21d0*/  FFMA R88, R89, R0, R88 ;  /* 0x0000000059587223 */ /* 0x000fe20000000058 */
[----:B------:R-:W-:-:S04]  /*21e0*/  IMAD.WIDE.U32 R10, R156, UR10, R162 ;  /* 0x0000000a9c0a7c25 */ /* 0x000fc8000f8e00a2 */
[----:B------:R-:W-:Y:S01]  /*21f0*/  IMAD.IADD R17, R17, 0x1, R11 ;  /* 0x0000000111117824 */ /* 0x000fe200078e020b */
[----:B------:R-:W-:Y:S02]  /*2200*/  IADD3 R11, P2, R18, R10, RZ ;  /* 0x0000000a120b7210 */ /* 0x000fe40007f5e0ff */
[----:B------:R-:W-:-:S03]  /*2210*/  F2FP.F16.F32.PACK_AB R89, RZ, R88 ;  /* 0x00000058ff59723e */ /* 0x000fc600000000ff */
[----:B------:R-:W-:Y:S01]  /*2220*/  IMAD.X R164, R17, 0x1, R21, P2 ;  /* 0x0000000111a47824 */ /* 0x000fe200010e0615 */
[----:B------:R-:W-:Y:S02]  /*2230*/  LEA R88, P2, R11, UR14, 0x1 ;  /* 0x0000000e0b587c11 */ /* 0x000fe4000f8408ff */
[----:B------:R-:W-:Y:S02]  /*2240*/  PRMT R165, R89, 0x7610, R165 ;  /* 0x0000761059a57816 */ /* 0x000fe400000000a5 */
[--C-:B------:R-:W-:Y:S02]  /*2250*/  LEA.HI.X R89, R11, UR15, R164.reuse, 0x1, P2 ;  /* 0x0000000f0b597c11 */ /* 0x100fe400090f0ca4 */
[----:B------:R-:W-:Y:S01]  /*2260*/  PRMT R164, R5, 0x7610, R164 ;  /* 0x0000761005a47816 */ /* 0x000fe200000000a4 */
[----:B------:R0:W-:Y:S05]  /*2270*/  @P1 STG.E.U16 desc[UR12][R6.64+0x2], R165 ;  /* 0x000002a506001986 */ /* 0x0001ea000c10150c */
[----:B------:R2:W3:Y:S01]  /*2280*/  @P0 LDG.E.LTC128B.U16 R164, desc[UR12][R88.64] ;  /* 0x0000000c58a40981 */ /* 0x0004e2000c1e1520 */
[----:B------:R-:W-:Y:S01]  /*2290*/  IADD3 R10, P1, R160, R10, RZ ;  /* 0x0000000aa00a7210 */ /* 0x000fe20007f3e0ff */
[----:B------:R-:W-:Y:S04]  /*22a0*/  BSSY B0, `(.L_x_25) ;  /* 0x0000016000007945 */ /* 0x000fe80003800000 */
[----:B------:R-:W-:Y:S01]  /*22b0*/  IMAD.X R11, R17, 0x1, R159, P1 ;  /* 0x00000001110b7824 */ /* 0x000fe200008e069f */
[----:B------:R-:W-:Y:S01]  /*22c0*/  SHF.L.U64.HI R17, R12, 0x4, R13 ;  /* 0x000000040c117819 */ /* 0x000fe2000001020d */
[----:B------:R-:W-:-:S04]  /*22d0*/  IMAD.WIDE.U32 R10, R16, UR8, R10 ;  /* 0x00000008100a7c25 */ /* 0x000fc8000f8e000a */
[----:B------:R-:W-:Y:S02]  /*22e0*/  IMAD.IADD R11, R152, 0x1, R11 ;  /* 0x00000001980b7824 */ /* 0x000fe400078e020b */
[----:B------:R-:W-:-:S04]  /*22f0*/  IMAD.WIDE.U32 R10, R23, UR6, R10 ;  /* 0x00000006170a7c25 */ /* 0x000fc8000f8e000a */
[----:B--2---:R-:W-:Y:S01]  /*2300*/  IMAD.IADD R89, R22, 0x1, R11 ;  /* 0x0000000116597824 */ /* 0x004fe200078e020b */
[----:B------:R-:W-:Y:S01]  /*2310*/  IADD3 R11, P2, P3, R155, R10, R14 ;  /* 0x0000000a9b0b7210 */ /* 0x000fe20007b5e00e */
[----:B---3--:R-:W-:-:S05]  /*2320*/  HADD2.F32 R5, -RZ, R164.H0_H0 ;  /* 0x200000a4ff057230 */ /* 0x008fca0000004100 */
[----:B------:R-:W-:-:S04]  /*2330*/  FMUL R5, R5, R2 ;  /* 0x0000000205057220 */ /* 0x000fc80000400000 */
[----:B------:R-:W-:Y:S01]  /*2340*/  FFMA R90, R90, R0, R5 ;  /* 0x000000005a5a7223 */ /* 0x000fe20000000005 */
[----:B------:R-:W-:-:S04]  /*2350*/  IMAD.SHL.U32 R5, R12, 0x10, RZ ;  /* 0x000000100c057824 */ /* 0x000fc800078e00ff */
[----:B0-----:R-:W-:Y:S02]  /*2360*/  F2FP.F16.F32.PACK_AB R165, RZ, R90 ;  /* 0x0000005affa5723e */ /* 0x001fe400000000ff */
[----:B------:R-:W-:Y:S02]  /*2370*/  IADD3 R88, P1, R5, R6, RZ ;  /* 0x0000000605587210 */ /* 0x000fe40007f3e0ff */
[----:B------:R-:W-:Y:S02]  /*2380*/  IADD3.X R90, R153, R89, R15, P2, P3 ;  /* 0x00000059995a7210 */ /* 0x000fe400017e640f */
[----:B------:R-:W-:Y:S01]  /*2390*/  ISETP.GT.AND P2, PT, R4, 0x8, P4 ;  /* 0x000000080400780c */ /* 0x000fe20002744270 */
[----:B------:R-:W-:Y:S01]  /*23a0*/  IMAD.X R89, R17, 0x1, R7, P1 ;  /* 0x0000000111597824 */ /* 0x000fe200008e0607 */
[----:B------:R-:W-:-:S04]  /*23b0*/  LEA R10, P3, R11, UR14, 0x1 ;  /* 0x0000000e0b0a7c11 */ /* 0x000fc8000f8608ff */
[----:B------:R0:W-:Y:S01]  /*23c0*/  @P0 STG.E.U16 desc[UR12][R88.64], R165 ;  /* 0x000000a558000986 */ /* 0x0001e2000c10150c */
[----:B------:R-:W-:-:S06]  /*23d0*/  LEA.HI.X R11, R11, UR15, R90, 0x1, P3 ;  /* 0x0000000f0b0b7c11 */ /* 0x000fcc00098f0c5a */
[----:B------:R-:W-:Y:S05]  /*23e0*/  @!P2 BRA `(.L_x_26) ;  /* 0x000000000004a947 */ /* 0x000fea0003800000 */
[----:B------:R2:W5:Y:S02]  /*23f0*/  LDG.E.LTC128B.U16 R164, desc[UR12][R10.64+0x2] ;  /* 0x0000020c0aa47981 */ /* 0x000564000c1e1520 */
.L_x_26:
[----:B------:R-:W-:Y:S05]  /*2400*/  BSYNC B0 ;  /* 0x0000000000007941 */ /* 0x000fea0003800000 */
.L_x_25:
[----:B0----5:R-:W-:Y:S01]  /*2410*/  HADD2.F32 R165, -RZ, R164.H0_H0 ;  /* 0x200000a4ffa57230 */ /* 0x021fe20000004100 */
[----:B------:R-:W-:Y:S01]  /*2420*/  ISETP.GT.AND P3, PT, R3, 0x8, PT ;  /* 0x000000080300780c */ /* 0x000fe20003f64270 */
[----:B------:R-:W-:Y:S01]  /*2430*/  BSSY B0, `(.L_x_27) ;  /* 0x000000a000007945 */ /* 0x000fe20003800000 */
[----:B------:R-:W-:Y:S02]  /*2440*/  LOP3.LUT R154, R154, 0xfffffffb, RZ, 0xc0, !PT ;  /* 0xfffffffb9a9a7812 */ /* 0x000fe400078ec0ff */
[----:B------:R-:W-:Y:S01]  /*2450*/  FMUL R90, R165, R2 ;  /* 0x00000002a55a7220 */ /* 0x000fe20000400000 */
[----:B------:R-:W-:-:S03]  /*2460*/  ISETP.GT.AND P0, PT, R4, RZ, P3 ;  /* 0x000000ff0400720c */ /* 0x000fc60001f04270 */
[----:B------:R-:W-:-:S05]  /*2470*/  FFMA R90, R91, R0, R90 ;  /* 0x000000005b5a7223 */ /* 0x000fca000000005a */
[----:B------:R-:W-:Y:S02]  /*2480*/  F2FP.F16.F32.PACK_AB R90, RZ, R90 ;  /* 0x0000005aff5a723e */ /* 0x000fe400000000ff */
[----:B------:R-:W-:-:S03]  /*2490*/  @P3 LOP3.LUT R154, R154, 0x4, RZ, 0xfc, !PT ;  /* 0x000000049a9a3812 */ /* 0x000fc600078efcff */
[----:B------:R0:W-:Y:S01]  /*24a0*/  @P2 STG.E.U16 desc[UR12][R88.64+0x2], R90 ;  /* 0x0000025a58002986 */ /* 0x0001e2000c10150c */
[----:B------:R-:W-:Y:S05]  /*24b0*/  @!P0 BRA `(.L_x_28) ;  /* 0x0000000000048947 */ /* 0x000fea0003800000 */
[----:B------:R3:W5:Y:S02]  /*24c0*/  LDG.E.LTC128B.U16 R164, desc[UR12][R8.64+0x10] ;  /* 0x0000100c08a47981 */ /* 0x000764000c1e1520 */
.L_x_28:
[----:B------:R-:W-:Y:S05]  /*24d0*/  BSYNC B0 ;  /* 0x0000000000007941 */ /* 0x000fea0003800000 */
.L_x_27:
[----:B-----5:R-:W-:Y:S01]  /*24e0*/  HADD2.F32 R91, -RZ, R164.H0_H0 ;  /* 0x200000a4ff5b7230 */ /* 0x020fe20000004100 */
        /* <DEDUP_REMOVED lines=11> */
.L_x_30:
[----:B------:R-:W-:Y:S05]  /*25a0*/  BSYNC B0 ;  /* 0x0000000000007941 */ /* 0x000fea0003800000 */
.L_x_29:
[----:B----45:R-:W-:Y:S01]  /*25b0*/  HADD2.F32 R91, -RZ, R164.H0_H0 ;  /* 0x200000a4ff5b7230 */ /* 0x030fe20000004100 */
[----:B------:R-:W-:Y:S01]  /*25c0*/  IADD3 R165, P0, R156, 0x40, RZ ;  /* 0x000000409ca57810 */ /* 0x000fe20007f1e0ff */
[----:B------:R-:W-:Y:S03]  /*25d0*/  BSSY B0, `(.L_x_31) ;  /* 0x000000d000007945 */ /* 0x000fe60003800000 */
[----:B0-----:R-:W-:Y:S01]  /*25e0*/  FMUL R90, R91, R2 ;  /* 0x000000025b5a7220 */ /* 0x001fe20000400000 */
[----:B------:R-:W-:Y:S01]  /*25f0*/  IMAD.X R156, RZ, RZ, R157, P0 ;  /* 0x000000ffff9c7224 */ /* 0x000fe200000e069d */
[----:B------:R-:W-:Y:S02]  /*2600*/  ISETP.GT.AND P0, PT, R4, 0x8, P3 ;  /* 0x000000080400780c */ /* 0x000fe40001f04270 */
[----:B------:R-:W-:Y:S01]  /*2610*/  FFMA R90, R93, R0, R90 ;  /* 0x000000005d5a7223 */ /* 0x000fe2000000005a */
[----:B------:R-:W-:-:S04]  /*2620*/  IMAD R156, R156, UR10, RZ ;  /* 0x0000000a9c9c7c24 */ /* 0x000fc8000f8e02ff */
[----:B------:R-:W-:Y:S01]  /*2630*/  F2FP.F16.F32.PACK_AB R92, RZ, R90 ;  /* 0x0000005aff5c723e */ /* 0x000fe200000000ff */
[C---:B------:R-:W-:Y:S02]  /*2640*/  IMAD R167, R165.reuse, UR11, R156 ;  /* 0x0000000ba5a77c24 */ /* 0x040fe4000f8e029c */
[----:B------:R-:W-:Y:S02]  /*2650*/  IMAD.WIDE.U32 R90, R165, UR10, R158 ;  /* 0x0000000aa55a7c25 */ /* 0x000fe4000f8e009e */
[----:B------:R0:W-:Y:S02]  /*2660*/  @P1 STG.E.U16 desc[UR12][R6.64+0x12], R92 ;  /* 0x0000125c06001986 */ /* 0x0001e4000c10150c */
[----:B------:R-:W-:Y:S01]  /*2670*/  IMAD.IADD R93, R167, 0x1, R91 ;  /* 0x00000001a75d7824 */ /* 0x000fe200078e025b */
[----:B------:R-:W-:Y:S06]  /*2680*/  @!P0 BRA `(.L_x_32) ;  /* 0x0000000000048947 */ /* 0x000fec0003800000 */
[----:B------:R4:W5:Y:S02]  /*2690*/  LDG.E.LTC128B.U16 R164, desc[UR12][R10.64+0x10] ;  /* 0x0000100c0aa47981 */ /* 0x000964000c1e1520 */
.L_x_32:
[----:B------:R-:W-:Y:S05]  /*26a0*/  BSYNC B0 ;  /* 0x0000000000007941 */ /* 0x000fea0003800000 */
.L_x_31:
[----:B------:R-:W-:Y:S01]  /*26b0*/  IMAD.WIDE.U32 R156, R165, UR10, R162 ;  /* 0x0000000aa59c7c25 */ /* 0x000fe2000f8e00a2 */
[----:B------:R-:W-:Y:S03]  /*26c0*/  BSSY B0, `(.L_x_33) ;  /* 0x0000016000007945 */ /* 0x000fe60003800000 */
[----:B0-----:R-:W-:Y:S02]  /*26d0*/  IMAD.MOV.U32 R92, RZ, RZ, R90 ;  /* 0x000000ffff5c7224 */ /* 0x001fe400078e005a */
[----:B-----5:R-:W-:Y:S02]  /*26e0*/  HADD2.F32 R161, -RZ, R164.H0_H0 ;  /* 0x200000a4ffa17230 */ /* 0x020fe40000004100 */
[----:B------:R-:W-:Y:S01]  /*26f0*/  IMAD.WIDE.U32 R90, R16, UR8, R92 ;  /* 0x00000008105a7c25 */ /* 0x000fe2000f8e005c */
[----:B------:R-:W-:-:S03]  /*2700*/  IADD3 R92, P1, R160, R156, RZ ;  /* 0x0000009ca05c7210 */ /* 0x000fc60007f3e0ff */
[----:B------:R-:W-:Y:S01]  /*2710*/  FMUL R161, R161, R2 ;  /* 0x00000002a1a17220 */ /* 0x000fe20000400000 */
[----:B------:R-:W-:Y:S02]  /*2720*/  IMAD.IADD R163, R167, 0x1, R157 ;  /* 0x00000001a7a37824 */ /* 0x000fe400078e029d */
[----:B------:R-:W-:Y:S02]  /*2730*/  IMAD.IADD R91, R152, 0x1, R91 ;  /* 0x00000001985b7824 */ /* 0x000fe400078e025b */
[----:B------:R-:W-:Y:S01]  /*2740*/  FFMA R161, R94, R0, R161 ;  /* 0x000000005ea17223 */ /* 0x000fe200000000a1 */
[----:B------:R-:W-:Y:S01]  /*2750*/  IMAD.X R93, R163, 0x1, R159, P1 ;  /* 0x00000001a35d7824 */ /* 0x000fe200008e069f */
[----:B------:R-:W-:Y:S01]  /*2760*/  ISETP.GT.AND P1, PT, R4, 0x8, P2 ;  /* 0x000000080400780c */ /* 0x000fe20001724270 */
[----:B------:R-:W-:Y:S02]  /*2770*/  IMAD.WIDE.U32 R90, R23, UR6, R90 ;  /* 0x00000006175a7c25 */ /* 0x000fe4000f8e005a */
[----:B------:R-:W-:-:S02]  /*2780*/  F2FP.F16.F32.PACK_AB R161, RZ, R161 ;  /* 0x000000a1ffa1723e */ /* 0x000fc400000000ff */
[----:B------:R-:W-:-:S03]  /*2790*/  IMAD.WIDE.U32 R92, R16, UR8, R92 ;  /* 0x00000008105c7c25 */ /* 0x000fc6000f8e005c */
[----:B------:R0:W-:Y:S01]  /*27a0*/  @P0 STG.E.U16 desc[UR12][R88.64+0x10], R161 ;  /* 0x000010a158000986 */ /* 0x0001e2000c10150c */
[----:B------:R-:W-:Y:S01]  /*27b0*/  IMAD.IADD R93, R152, 0x1, R93 ;  /* 0x00000001985d7824 */ /* 0x000fe200078e025d */
[----:B------:R-:W-:Y:S01]  /*27c0*/  IADD3 R152, P0, P2, R155, R90, R14 ;  /* 0x0000005a9b987210 */ /* 0x000fe20007a1e00e */
[----:B------:R-:W-:Y:S02]  /*27d0*/  IMAD.IADD R159, R22, 0x1, R91 ;  /* 0x00000001169f7824 */ /* 0x000fe400078e025b */
[----:B------:R-:W-:-:S03]  /*27e0*/  IMAD.WIDE.U32 R90, R23, UR6, R92 ;  /* 0x00000006175a7c25 */ /* 0x000fc6000f8e005c */
[----:B------:R-:W-:Y:S01]  /*27f0*/  IADD3.X R159, R153, R159, R15, P0, P2 ;  /* 0x0000009f999f7210 */ /* 0x000fe200007e440f */
[----:B------:R-:W-:Y:S06]  /*2800*/  @!P1 BRA `(.L_x_34) ;  /* 0x0000000000049947 */ /* 0x000fec0003800000 */
[----:B------:R0:W5:Y:S02]  /*2810*/  LDG.E.LTC128B.U16 R164, desc[UR12][R10.64+0x12] ;  /* 0x0000120c0aa47981 */ /* 0x000164000c1e1520 */
.L_x_34:
[----:B------:R-:W-:Y:S05]  /*2820*/  BSYNC B0 ;  /* 0x0000000000007941 */ /* 0x000fea0003800000 */
.L_x_33:
[----:B-----5:R-:W-:Y:S01]  /*2830*/  HADD2.F32 R23, -RZ, R164.H0_H0 ;  /* 0x200000a4ff177230 */ /* 0x020fe20000004100 */
[----:B------:R-:W-:Y:S01]  /*2840*/  IADD3 R155, P0, P2, R155, R90, R14 ;  /* 0x0000005a9b9b7210 */ /* 0x000fe20007a1e00e */
[----:B------:R-:W-:Y:S01]  /*2850*/  IMAD.IADD R14, R22, 0x1, R91 ;  /* 0x00000001160e7824 */ /* 0x000fe200078e025b */
[C---:B------:R-:W-:Y:S01]  /*2860*/  SHF.L.U64.HI R93, R12.reuse, 0x7, R13 ;  /* 0x000000070c5d7819 */ /* 0x040fe2000001020d */
[----:B------:R-:W-:Y:S02]  /*2870*/  IMAD.SHL.U32 R91, R12, 0x80, RZ ;  /* 0x000000800c5b7824 */ /* 0x000fe400078e00ff */
[----:B------:R-:W-:Y:S01]  /*2880*/  FMUL R12, R23, R2 ;  /* 0x00000002170c7220 */ /* 0x000fe20000400000 */
[----:B------:R-:W-:Y:S01]  /*2890*/  @P1 IMAD.MOV.U32 R13, RZ, RZ, R89 ;  /* 0x000000ffff0d1224 */ /* 0x000fe200078e0059 */
[----:B------:R-:W-:Y:S01]  /*28a0*/  IADD3.X R16, R153, R14, R15, P0, P2 ;  /* 0x0000000e99107210 */ /* 0x000fe200007e440f */
[----:B------:R-:W-:Y:S01]  /*28b0*/  BSSY B0, `(.L_x_35) ;  /* 0x000000e000007945 */ /* 0x000fe20003800000 */
[----:B------:R-:W-:Y:S01]  /*28c0*/  FFMA R12, R95, R0, R12 ;  /* 0x000000005f0c7223 */ /* 0x000fe2000000000c */
[----:B------:R-:W-:-:S02]  /*28d0*/  IADD3 R22, P0, P2, R5, R6, R91 ;  /* 0x0000000605167210 */ /* 0x000fc40007a1e05b */
[----:B------:R-:W-:Y:S02]  /*28e0*/  ISETP.GT.AND P3, PT, R3, 0x10, PT ;  /* 0x000000100300780c */ /* 0x000fe40003f64270 */
[----:B------:R-:W-:Y:S02]  /*28f0*/  F2FP.F16.F32.PACK_AB R12, RZ, R12 ;  /* 0x0000000cff0c723e */ /* 0x000fe400000000ff */
[----:B------:R-:W-:Y:S02]  /*2900*/  IADD3.X R23, R17, R7, R93, P0, P2 ;  /* 0x0000000711177210 */ /* 0x000fe400007e445d */
[----:B------:R-:W-:Y:S01]  /*2910*/  PRMT R14, R12, 0x7610, R14 ;  /* 0x000076100c0e7816 */ /* 0x000fe2000000000e */
[----:B------:R-:W-:Y:S01]  /*2920*/  @P1 IMAD.MOV.U32 R12, RZ, RZ, R88 ;  /* 0x000000ffff0c1224 */ /* 0x000fe200078e0058 */
[----:B------:R-:W-:Y:S02]  /*2930*/  ISETP.GT.AND P0, PT, R4, RZ, P3 ;  /* 0x000000ff0400720c */ /* 0x000fe40001f04270 */
[----:B------:R-:W-:-:S02]  /*2940*/  LOP3.LUT R154, R154, 0xffffffef, RZ, 0xc0, !PT ;  /* 0xffffffef9a9a7812 */ /* 0x000fc400078ec0ff */
[----:B------:R0:W-:Y:S02]  /*2950*/  @P1 STG.E.U16 desc[UR12][R12.64+0x12], R14 ;  /* 0x0000120e0c001986 */ /* 0x0001e4000c10150c */
[----:B------:R-:W-:-:S07]  /*2960*/  @P3 LOP3.LUT R154, R154, 0x10, RZ, 0xfc, !PT ;  /* 0x000000109a9a3812 */ /* 0x000fce00078efcff */
[----:B------:R-:W-:Y:S05]  /*2970*/  @!P0 BRA `(.L_x_36) ;  /* 0x0000000000048947 */ /* 0x000fea0003800000 */
[----:B------:R0:W5:Y:S02]  /*2980*/  LDG.E.LTC128B.U16 R164, desc[UR12][R8.64+0x20] ;  /* 0x0000200c08a47981 */ /* 0x000164000c1e1520 */
.L_x_36:
[----:B------:R-:W-:Y:S05]  /*2990*/  BSYNC B0 ;  /* 0x0000000000007941 */ /* 0x000fea0003800000 */
.L_x_35:
[----:B0----5:R-:W-:Y:S01]  /*29a0*/  HADD2.F32 R13, -RZ, R164.H0_H0 ;  /* 0x200000a4ff0d7230 */ /* 0x021fe20000004100 */
[----:B------:R-:W-:Y:S01]  /*29b0*/  ISETP.GT.AND P1, PT, R3, 0x11, PT ;  /* 0x000000110300780c */ /* 0x000fe20003f24270 */
[----:B------:R-:W-:Y:S01]  /*29c0*/  BSSY B0, `(.L_x_37) ;  /* 0x000000a000007945 */ /* 0x000fe20003800000 */
[----:B------:R-:W-:Y:S02]  /*29d0*/  LOP3.LUT R154, R154, 0xffffffbf, RZ, 0xc0, !PT ;  /* 0xffffffbf9a9a7812 */ /* 0x000fe400078ec0ff */
[----:B------:R-:W-:-:S04]  /*29e0*/  FMUL R13, R13, R2 ;  /* 0x000000020d0d7220 */ /* 0x000fc80000400000 */
[----:B------:R-:W-:-:S05]  /*29f0*/  FFMA R13, R96, R0, R13 ;  /* 0x00000000600d7223 */ /* 0x000fca000000000d */
[----:B------:R-:W-:Y:S02]  /*2a00*/  F2FP.F16.F32.PACK_AB R13, RZ, R13 ;  /* 0x0000000dff0d723e */ /* 0x000fe400000000ff */
[----:B------:R-:W-:-:S03]  /*2a10*/  @P1 LOP3.LUT R154, R154, 0x40, RZ, 0xfc, !PT ;  /* 0x000000409a9a1812 */ /* 0x000fc600078efcff */
[----:B------:R0:W-:Y:S01]  /*2a20*/  @P0 STG.E.U16 desc[UR12][R6.64+0x20], R13 ;  /* 0x0000200d06000986 */ /* 0x0001e2000c10150c */
[----:B------:R-:W-:-:S13]  /*2a30*/  ISETP.GT.AND P0, PT, R4, RZ, P1 ;  /* 0x000000ff0400720c */ /* 0x000fda0000f04270 */
[----:B0-----:R-:W-:Y:S05]  /*2a40*/  @!P0 BRA `(.L_x_38) ;  /* 0x0000000000048947 */ /* 0x001fea0003800000 */
[----:B------:R0:W5:Y:S02]  /*2a50*/  LDG.E.LTC128B.U16 R164, desc[UR12][R8.64+0x22] ;  /* 0x0000220c08a47981 */ /* 0x000164000c1e1520 */
.L_x_38:
[----:B------:R-:W-:Y:S05]  /*2a60*/  BSYNC B0 ;  /* 0x0000000000007941 */ /* 0x000fea0003800000 */
.L_x_37:
[----:B-----5:R-:W-:Y:S01]  /*2a70*/  HADD2.F32 R13, -RZ, R164.H0_H0 ;  /* 0x200000a4ff0d7230 */ /* 0x020fe20000004100 */
[----:B------:R-:W-:Y:S04]  /*2a80*/  BSSY B0, `(.L_x_39) ;  /* 0x0000008000007945 */ /* 0x000fe80003800000 */
[----:B------:R-:W-:-:S04]  /*2a90*/  FMUL R12, R13, R2 ;  /* 0x000000020d0c7220 */ /* 0x000fc80000400000 */
[----:B------:R-:W-:-:S05]  /*2aa0*/  FFMA R12, R97, R0, R12 ;  /* 0x00000000610c7223 */ /* 0x000fca000000000c */
[----:B------:R-:W-:-:S05]  /*2ab0*/  F2FP.F16.F32.PACK_AB R12, RZ, R12 ;  /* 0x0000000cff0c723e */ /* 0x000fca00000000ff */
[----:B------:R0:W-:Y:S01]  /*2ac0*/  @P0 STG.E.U16 desc[UR12][R6.64+0x22], R12 ;  /* 0x0000220c06000986 */ /* 0x0001e2000c10150c */
[----:B------:R-:W-:-:S13]  /*2ad0*/  ISETP.GT.AND P0, PT, R4, 0x8, P3 ;  /* 0x000000080400780c */ /* 0x000fda0001f04270 */
[----:B0-----:R-:W-:Y:S05]  /*2ae0*/  @!P0 BRA `(.L_x_40) ;  /* 0x0000000000048947 */ /* 0x001fea0003800000 */
[----:B------:R0:W5:Y:S02]  /*2af0*/  LDG.E.LTC128B.U16 R164, desc[UR12][R10.64+0x20] ;  /* 0x0000200c0aa47981 */ /* 0x000164000c1e1520 */
.L_x_40:
[----:B------:R-:W-:Y:S05]  /*2b00*/  BSYNC B0 ;  /* 0x0000000000007941 */ /* 0x000fea0003800000 */
.L_x_39:
[----:B-----5:R-:W-:Y:S01]  /*2b10*/  HADD2.F32 R13, -RZ, R164.H0_H0 ;  /* 0x200000a4ff0d7230 */ /* 0x020fe20000004100 */
[----:B------:R-:W-:Y:S01]  /*2b20*/  BSSY B0, `(.L_x_41) ;  /* 0x000000b000007945 */ /* 0x000fe20003800000 */
[----:B------:R-:W-:-:S03]  /*2b30*/  @P0 IMAD.MOV.U32 R12, RZ, RZ, R88 ;  /* 0x000000ffff0c0224 */ /* 0x000fc600078e0058 */
[----:B------:R-:W-:-:S04]  /*2b40*/  FMUL R13, R13, R2 ;  /* 0x000000020d0d7220 */ /* 0x000fc80000400000 */
[----:B------:R-:W-:-:S05]  /*2b50*/  FFMA R13, R98, R0, R13 ;  /* 0x00000000620d7223 */ /* 0x000fca000000000d */
[----:B------:R-:W-:-:S04]  /*2b60*/  F2FP.F16.F32.PACK_AB R13, RZ, R13 ;  /* 0x0000000dff0d723e */ /* 0x000fc800000000ff */
[----:B------:R-:W-:Y:S01]  /*2b70*/  PRMT R14, R13, 0x7610, R14 ;  /* 0x000076100d0e7816 */ /* 0x000fe2000000000e */
[----:B------:R-:W-:-:S05]  /*2b80*/  @P0 IMAD.MOV.U32 R13, RZ, RZ, R89 ;  /* 0x000000ffff0d0224 */ /* 0x000fca00078e0059 */
[----:B------:R0:W-:Y:S01]  /*2b90*/  @P0 STG.E.U16 desc[UR12][R12.64+0x20], R14 ;  /* 0x0000200e0c000986 */ /* 0x0001e2000c10150c */
[----:B------:R-:W-:-:S13]  /*2ba0*/  ISETP.GT.AND P0, PT, R4, 0x8, P1 ;  /* 0x000000080400780c */ /* 0x000fda0000f04270 */
[----:B0-----:R-:W-:Y:S05]  /*2bb0*/  @!P0 BRA `(.L_x_42) ;  /* 0x0000000000048947 */ /* 0x001fea0003800000 */
[----:B------:R0:W5:Y:S02]  /*2bc0*/  LDG.E.LTC128B.U16 R164, desc[UR12][R10.64+0x22] ;  /* 0x0000220c0aa47981 */ /* 0x000164000c1e1520 */
.L_x_42:
[----:B------:R-:W-:Y:S05]  /*2bd0*/  BSYNC B0 ;  /* 0x0000000000007941 */ /* 0x000fea0003800000 */
.L_x_41:
[----:B-----5:R-:W-:Y:S01]  /*2be0*/  HADD2.F32 R13, -RZ, R164.H0_H0 ;  /* 0x200000a4ff0d7230 */ /* 0x020fe20000004100 */
[----:B------:R-:W-:Y:S01]  /*2bf0*/  ISETP.GT.AND P2, PT, R3, 0x18, PT ;  /* 0x000000180300780c */ /* 0x000fe20003f44270 */
[----:B------:R-:W-:Y:S01]  /*2c00*/  BSSY B0, `(.L_x_43) ;  /* 0x0000017000007945 */ /* 0x000fe20003800000 */
[----:B------:R-:W-:Y:S02]  /*2c10*/  LOP3.LUT R154, R154, 0xfbffffff, RZ, 0xc0, !PT ;  /* 0xfbffffff9a9a7812 */ /* 0x000fe400078ec0ff */
[----:B------:R-:W-:-:S04]  /*2c20*/  FMUL R12, R13, R2 ;  /* 0x000000020d0c7220 */ /* 0x000fc80000400000 */
[----:B------:R-:W-:-:S05]  /*2c30*/  FFMA R12, R99, R0, R12 ;  /* 0x00000000630c7223 */ /* 0x000fca000000000c */
[----:B------:R-:W-:Y:S02]  /*2c40*/  F2FP.F16.F32.PACK_AB R12, RZ, R12 ;  /* 0x0000000cff0c723e */ /* 0x000fe400000000ff */
[----:B------:R-:W-:Y:S02]  /*2c50*/  @P2 LOP3.LUT R154, R154, 0x4000000, RZ, 0xfc, !PT ;  /* 0x040000009a9a2812 */ /* 0x000fe400078efcff */
[----:B------:R-:W-:Y:S01]  /*2c60*/  PRMT R15, R12, 0x7610, R15 ;  /* 0x000076100c0f7816 */ /* 0x000fe2000000000f */
[----:B------:R-:W-:-:S04]  /*2c70*/  IMAD.WIDE.U32 R12, R165, UR10, R20 ;  /* 0x0000000aa50c7c25 */ /* 0x000fc8000f8e0014 */
[----:B------:R1:W-:Y:S01]  /*2c80*/  @P0 STG.E.U16 desc[UR12][R88.64+0x22], R15 ;  /* 0x0000220f58000986 */ /* 0x0003e2000c10150c */
[----:B------:R-:W-:Y:S01]  /*2c90*/  IMAD.IADD R13, R13, 0x1, R167 ;  /* 0x000000010d0d7824 */ /* 0x000fe200078e02a7 */
[----:B------:R-:W-:-:S04]  /*2ca0*/  LEA R94, P0, R12, UR14, 0x1 ;  /* 0x0000000e0c5e7c11 */ /* 0x000fc8000f8008ff */
[----:B------:R-:W-:Y:S02]  /*2cb0*/  LEA.HI.X R95, R12, UR15, R13, 0x1, P0 ;  /* 0x0000000f0c5f7c11 */ /* 0x000fe400080f0c0d */
[----:B------:R-:W-:-:S04]  /*2cc0*/  LEA R12, P0, R152, UR14, 0x1 ;  /* 0x0000000e980c7c11 */ /* 0x000fc8000f8008ff */
[----:B------:R-:W-:Y:S02]  /*2cd0*/  LEA.HI.X R13, R152, UR15, R159, 0x1, P0 ;  /* 0x0000000f980d7c11 */ /* 0x000fe400080f0c9f */
[----:B------:R-:W-:-:S05]  /*2ce0*/  IADD3 R19, P0, R18, R156, RZ ;  /* 0x0000009c12137210 */ /* 0x000fca0007f1e0ff */
[----:B------:R-:W-:Y:S01]  /*2cf0*/  IMAD.X R20, R163, 0x1, R21, P0 ;  /* 0x00000001a3147824 */ /* 0x000fe200000e0615 */
[----:B------:R-:W-:-:S04]  /*2d00*/  LEA R18, P0, R19, UR14, 0x1 ;  /* 0x0000000e13127c11 */ /* 0x000fc8000f8008ff */
[----:B------:R-:W-:Y:S02]  /*2d10*/  LEA.HI.X R19, R19, UR15, R20, 0x1, P0 ;  /* 0x0000000f13137c11 */ /* 0x000fe400080f0c14 */
[----:B------:R-:W-:-:S04]  /*2d20*/  LEA R14, P0, R155, UR14, 0x1 ;  /* 0x0000000e9b0e7c11 */ /* 0x000fc8000f8008ff */
[----:B-1----:R-:W-:Y:S02]  /*2d30*/  LEA.HI.X R15, R155, UR15, R16, 0x1, P0 ;  /* 0x0000000f9b0f7c11 */ /* 0x002fe400080f0c10 */
[----:B------:R-:W-:-:S13]  /*2d40*/  ISETP.GT.AND P0, PT, R4, RZ, P2 ;  /* 0x000000ff0400720c */ /* 0x000fda0001704270 */
[----:B------:R-:W-:Y:S05]  /*2d50*/  @!P0 BRA `(.L_x_44) ;  /* 0x0000000000048947 */ /* 0x000fea0003800000 */
[----:B------:R1:W5:Y:S02]  /*2d60*/  LDG.E.LTC128B.U16 R164, desc[UR12][R8.64+0x30] ;  /* 0x0000300c08a47981 */ /* 0x000364000c1e1520 */
.L_x_44:
[----:B------:R-:W-:Y:S05]  /*2d70*/  BSYNC B0 ;  /* 0x0000000000007941 */ /* 0x000fea0003800000 */
.L_x_43:
[----:B-----5:R-:W-:Y:S01]  /*2d80*/  HADD2.F32 R21, -RZ, R164.H0_H0 ;  /* 0x200000a4ff157230 */ /* 0x020fe20000004100 */
        /* <DEDUP_REMOVED lines=11> */
.L_x_46:
[----:B------:R-:W-:Y:S05]  /*2e40*/  BSYNC B0 ;  /* 0x0000000000007941 */ /* 0x000fea0003800000 */
.L_x_45:
        /* <DEDUP_REMOVED lines=9> */
.L_x_48:
[----:B------:R-:W-:Y:S05]  /*2ee0*/  BSYNC B0 ;  /* 0x0000000000007941 */ /* 0x000fea0003800000 */
.L_x_47:
        /* <DEDUP_REMOVED lines=12> */
.L_x_50:
[----:B------:R-:W-:Y:S05]  /*2fb0*/  BSYNC B0 ;  /* 0x0000000000007941 */ /* 0x000fea0003800000 */
.L_x_49:
[----:B-----5:R-:W-:Y:S01]  /*2fc0*/  HADD2.F32 R21, -RZ, R164.H0_H0 ;  /* 0x200000a4ff157230 */ /* 0x020fe20000004100 */
[----:B------:R-:W-:Y:S01]  /*2fd0*/  ISETP.GT.AND P2, PT, R3, 0x20, PT ;  /* 0x000000200300780c */ /* 0x000fe20003f44270 */
[----:B------:R-:W-:Y:S01]  /*2fe0*/  @P0 IMAD.MOV.U32 R20, RZ, RZ, R88 ;  /* 0x000000ffff140224 */ /* 0x000fe200078e0058 */
[----:B------:R-:W-:Y:S01]  /*2ff0*/  LOP3.LUT R154, R154, 0xfeffffff, RZ, 0xc0, !PT ;  /* 0xfeffffff9a9a7812 */ /* 0x000fe200078ec0ff */
[----:B------:R-:W-:Y:S01]  /*3000*/  BSSY B0, `(.L_x_51) ;  /* 0x000000a000007945 */ /* 0x000fe20003800000 */
[----:B------:R-:W-:Y:S01]  /*3010*/  FMUL R16, R21, R2 ;  /* 0x0000000215107220 */ /* 0x000fe20000400000 */
[----:B------:R-:W-:-:S03]  /*3020*/  @P0 IMAD.MOV.U32 R21, RZ, RZ, R89 ;  /* 0x000000ffff150224 */ /* 0x000fc600078e0059 */
[----:B------:R-:W-:-:S05]  /*3030*/  FFMA R16, R103, R0, R16 ;  /* 0x0000000067107223 */ /* 0x000fca0000000010 */
[----:B------:R-:W-:Y:S02]  /*3040*/  F2FP.F16.F32.PACK_AB R16, RZ, R16 ;  /* 0x00000010ff10723e */ /* 0x000fe400000000ff */
[----:B------:R-:W-:-:S03]  /*3050*/  @P2 LOP3.LUT R154, R154, 0x1000000, RZ, 0xfc, !PT ;  /* 0x010000009a9a2812 */ /* 0x000fc600078efcff */
[----:B------:R0:W-:Y:S01]  /*3060*/  @P0 STG.E.U16 desc[UR12][R20.64+0x32], R16 ;  /* 0x0000321014000986 */ /* 0x0001e2000c10150c */
[----:B------:R-:W-:-:S13]  /*3070*/  ISETP.GT.AND P0, PT, R4, RZ, P2 ;  /* 0x000000ff0400720c */ /* 0x000fda0001704270 */
[----:B0-----:R-:W-:Y:S05]  /*3080*/  @!P0 BRA `(.L_x_52) ;  /* 0x0000000000048947 */ /* 0x001fea0003800000 */
[----:B------:R0:W5:Y:S02]  /*3090*/  LDG.E.LTC128B.U16 R164, desc[UR12][R8.64+0x40] ;  /* 0x0000400c08a47981 */ /* 0x000164000c1e1520 */
.L_x_52:
[----:B------:R-:W-:Y:S05]  /*30a0*/  BSYNC B0 ;  /* 0x0000000000007941 */ /* 0x000fea0003800000 */
.L_x_51:
        /* <DEDUP_REMOVED lines=12> */
.L_x_54:
[----:B------:R-:W-:Y:S05]  /*3170*/  BSYNC B0 ;  /* 0x0000000000007941 */ /* 0x000fea0003800000 */
.L_x_53:
        /* <DEDUP_REMOVED lines=9> */
.L_x_56:
[----:B------:R-:W-:Y:S05]  /*3210*/  BSYNC B0 ;  /* 0x0000000000007941 */ /* 0x000fea0003800000 */
.L_x_55:
        /* <DEDUP_REMOVED lines=12> */
.L_x_58:
[----:B------:R-:W-:Y:S05]  /*32e0*/  BSYNC B0 ;  /* 0x0000000000007941 */ /* 0x000fea0003800000 */
.L_x_57:
        /* <DEDUP_REMOVED lines=14> */
.L_x_60:
[----:B------:R-:W-:Y:S05]  /*33d0*/  BSYNC B0 ;  /* 0x0000000000007941 */ /* 0x000fea0003800000 */
.L_x_59:
        /* <DEDUP_REMOVED lines=12> */
.L_x_62:
[----:B------:R-:W-:Y:S05]  /*34a0*/  BSYNC B0 ;  /* 0x0000000000007941 */ /* 0x000fea0003800000 */
.L_x_61:
        /* <DEDUP_REMOVED lines=9> */
.L_x_64:
[----:B------:R-:W-:Y:S05]  /*3540*/  BSYNC B0 ;  /* 0x0000000000007941 */ /* 0x000fea0003800000 */
.L_x_63:
        /* <DEDUP_REMOVED lines=12> */
.L_x_66:
[----:B------:R-:W-:Y:S05]  /*3610*/  BSYNC B0 ;  /* 0x0000000000007941 */ /* 0x000fea0003800000 */
.L_x_65:
        /* <DEDUP_REMOVED lines=14> */
.L_x_68:
[----:B------:R-:W-:Y:S05]  /*3700*/  BSYNC B0 ;  /* 0x0000000000007941 */ /* 0x000fea0003800000 */
.L_x_67:
        /* <DEDUP_REMOVED lines=12> */
.L_x_70:
[----:B------:R-:W-:Y:S05]  /*37d0*/  BSYNC B0 ;  /* 0x0000000000007941 */ /* 0x000fea0003800000 */
.L_x_69:
        /* <DEDUP_REMOVED lines=9> */
.L_x_72:
[----:B------:R-:W-:Y:S05]  /*3870*/  BSYNC B0 ;  /* 0x0000000000007941 */ /* 0x000fea0003800000 */
.L_x_71:
        /* <DEDUP_REMOVED lines=12> */
.L_x_74:
[----:B------:R-:W-:Y:S05]  /*3940*/  BSYNC B0 ;  /* 0x0000000000007941 */ /* 0x000fea0003800000 */
.L_x_73:
        /* <DEDUP_REMOVED lines=14> */
.L_x_76:
[----:B------:R-:W-:Y:S05]  /*3a30*/  BSYNC B0 ;  /* 0x0000000000007941 */ /* 0x000fea0003800000 */
.L_x_75:
        /* <DEDUP_REMOVED lines=12> */
.L_x_78:
[----:B------:R-:W-:Y:S05]  /*3b00*/  BSYNC B0 ;  /* 0x0000000000007941 */ /* 0x000fea0003800000 */
.L_x_77:
        /* <DEDUP_REMOVED lines=9> */
.L_x_80:
[----:B------:R-:W-:Y:S05]  /*3ba0*/  BSYNC B0 ;  /* 0x0000000000007941 */ /* 0x000fea0003800000 */
.L_x_79:
        /* <DEDUP_REMOVED lines=12> */
.L_x_82:
[----:B------:R-:W-:Y:S05]  /*3c70*/  BSYNC B0 ;  /* 0x0000000000007941 */ /* 0x000fea0003800000 */
.L_x_81:
        /* <DEDUP_REMOVED lines=14> */
.L_x_84:
[----:B------:R-:W-:Y:S05]  /*3d60*/  BSYNC B0 ;  /* 0x0000000000007941 */ /* 0x000fea0003800000 */
.L_x_83:
        /* <DEDUP_REMOVED lines=12> */
.L_x_86:
[----:B------:R-:W-:Y:S05]  /*3e30*/  BSYNC B0 ;  /* 0x0000000000007941 */ /* 0x000fea0003800000 */
.L_x_85:
        /* <DEDUP_REMOVED lines=9> */
.L_x_88:
[----:B------:R-:W-:Y:S05]  /*3ed0*/  BSYNC B0 ;  /* 0x0000000000007941 */ /* 0x000fea0003800000 */
.L_x_87:
        /* <DEDUP_REMOVED lines=12> */
.L_x_90:
[----:B------:R-:W-:Y:S05]  /*3fa0*/  BSYNC B0 ;  /* 0x0000000000007941 */ /* 0x000fea0003800000 */
.L_x_89:
        /* <DEDUP_REMOVED lines=14> */
.L_x_92:
[----:B------:R-:W-:Y:S05]  /*4090*/  BSYNC B0 ;  /* 0x0000000000007941 */ /* 0x000fea0003800000 */
.L_x_91:
        /* <DEDUP_REMOVED lines=12> */
.L_x_94:
[----:B------:R-:W-:Y:S05]  /*4160*/  BSYNC B0 ;  /* 0x0000000000007941 */ /* 0x000fea0003800000 */
.L_x_93:
        /* <DEDUP_REMOVED lines=9> */
.L_x_96:
[----:B------:R-:W-:Y:S05]  /*4200*/  BSYNC B0 ;  /* 0x0000000000007941 */ /* 0x000fea0003800000 */
.L_x_95:
        /* <DEDUP_REMOVED lines=12> */
.L_x_98:
[----:B------:R-:W-:Y:S05]  /*42d0*/  BSYNC B0 ;  /* 0x0000000000007941 */ /* 0x000fea0003800000 */
.L_x_97:
        /* <DEDUP_REMOVED lines=14> */
.L_x_100:
[----:B------:R-:W-:Y:S05]  /*43c0*/  BSYNC B0 ;  /* 0x0000000000007941 */ /* 0x000fea0003800000 */
.L_x_99:
        /* <DEDUP_REMOVED lines=12> */
.L_x_102:
[----:B------:R-:W-:Y:S05]  /*4490*/  BSYNC B0 ;  /* 0x0000000000007941 */ /* 0x000fea0003800000 */
.L_x_101:
        /* <DEDUP_REMOVED lines=9> */
.L_x_104:
[----:B------:R-:W-:Y:S05]  /*4530*/  BSYNC B0 ;  /* 0x0000000000007941 */ /* 0x000fea0003800000 */
.L_x_103:
        /* <DEDUP_REMOVED lines=12> */
.L_x_106:
[----:B------:R-:W-:Y:S05]  /*4600*/  BSYNC B0 ;  /* 0x0000000000007941 */ /* 0x000fea0003800000 */
.L_x_105:
        /* <DEDUP_REMOVED lines=14> */
.L_x_108:
[----:B------:R-:W-:Y:S05]  /*46f0*/  BSYNC B0 ;  /* 0x0000000000007941 */ /* 0x000fea0003800000 */
.L_x_107:
        /* <DEDUP_REMOVED lines=12> */
.L_x_110:
[----:B------:R-:W-:Y:S05]  /*47c0*/  BSYNC B0 ;  /* 0x0000000000007941 */ /* 0x000fea0003800000 */
.L_x_109:
        /* <DEDUP_REMOVED lines=9> */
.L_x_112:
[----:B------:R-:W-:Y:S05]  /*4860*/  BSYNC B0 ;  /* 0x0000000000007941 */ /* 0x000fea0003800000 */
.L_x_111:
        /* <DEDUP_REMOVED lines=12> */
.L_x_114:
[----:B------:R-:W-:Y:S05]  /*4930*/  BSYNC B0 ;  /* 0x0000000000007941 */ /* 0x000fea0003800000 */
.L_x_113:
        /* <DEDUP_REMOVED lines=14> */
.L_x_116:
[----:B------:R-:W-:Y:S05]  /*4a20*/  BSYNC B0 ;  /* 0x0000000000007941 */ /* 0x000fea0003800000 */
.L_x_115:
        /* <DEDUP_REMOVED lines=12> */
.L_x_118:
[----:B------:R-:W-:Y:S05]  /*4af0*/  BSYNC B0 ;  /* 0x0000000000007941 */ /* 0x000fea0003800000 */
.L_x_117:
        /* <DEDUP_REMOVED lines=9> */
.L_x_120:
[----:B------:R-:W-:Y:S05]  /*4b90*/  BSYNC B0 ;  /* 0x0000000000007941 */ /* 0x000fea0003800000 */
.L_x_119:
        /* <DEDUP_REMOVED lines=12> */
.L_x_122:
[----:B------:R-:W-:Y:S05]  /*4c60*/  BSYNC B0 ;  /* 0x0000000000007941 */ /* 0x000fea0003800000 */
.L_x_121:
        /* <DEDUP_REMOVED lines=14> */
.L_x_124:
[----:B------:R-:W-:Y:S05]  /*4d50*/  BSYNC B0 ;  /* 0x0000000000007941 */ /* 0x000fea0003800000 */
.L_x_123:
        /* <DEDUP_REMOVED lines=12> */
.L_x_126:
[----:B------:R-:W-:Y:S05]  /*4e20*/  BSYNC B0 ;  /* 0x0000000000007941 */ /* 0x000fea0003800000 */
.L_x_125:
        /* <DEDUP_REMOVED lines=9> */
.L_x_128:
[----:B------:R-:W-:Y:S05]  /*4ec0*/  BSYNC B0 ;  /* 0x0000000000007941 */ /* 0x000fea0003800000 */
.L_x_127:
        /* <DEDUP_REMOVED lines=12> */
.L_x_130:
[----:B------:R-:W-:Y:S05]  /*4f90*/  BSYNC B0 ;  /* 0x0000000000007941 */ /* 0x000fea0003800000 */
.L_x_129:
[----:B-----5:R-:W-:Y:S01]  /*4fa0*/  HADD2.F32 R21, -RZ, R164.H0_H0 ;  /* 0x200000a4ff157230 */ /* 0x020fe20000004100 */
[----:B------:R-:W-:Y:S01]  /*4fb0*/  ISETP.GT.AND P3, PT, R3, 0x70, PT ;  /* 0x000000700300780c */ /* 0x000fe20003f64270 */
[----:B------:R-:W-:Y:S01]  /*4fc0*/  @P0 IMAD.MOV.U32 R20, RZ, RZ, R88 ;  /* 0x000000ffff140224 */ /* 0x000fe200078e0058 */
[----:B------:R-:W-:Y:S02]  /*4fd0*/  BSSY B0, `(.L_x_131) ;  /* 0x0000009000007945 */ /* 0x000fe40003800000 */
[----:B------:R-:W-:Y:S01]  /*4fe0*/  FMUL R16, R21, R2 ;  /* 0x0000000215107220 */ /* 0x000fe20000400000 */
[----:B------:R-:W-:-:S03]  /*4ff0*/  @P0 IMAD.MOV.U32 R21, RZ, RZ, R89 ;  /* 0x000000ffff150224 */ /* 0x000fc600078e0059 */
[----:B------:R-:W-:-:S05]  /*5000*/  FFMA R16, R143, R0, R16 ;  /* 0x000000008f107223 */ /* 0x000fca0000000010 */
[----:B------:R-:W-:-:S05]  /*5010*/  F2FP.F16.F32.PACK_AB R16, RZ, R16 ;  /* 0x00000010ff10723e */ /* 0x000fca00000000ff */
[----:B------:R0:W-:Y:S01]  /*5020*/  @P0 STG.E.U16 desc[UR12][R20.64+0xd2], R16 ;  /* 0x0000d21014000986 */ /* 0x0001e2000c10150c */
[----:B------:R-:W-:-:S13]  /*5030*/  ISETP.GT.AND P0, PT, R4, RZ, P3 ;  /* 0x000000ff0400720c */ /* 0x000fda0001f04270 */
[----:B0-----:R-:W-:Y:S05]  /*5040*/  @!P0 BRA `(.L_x_132) ;  /* 0x0000000000048947 */ /* 0x001fea0003800000 */
[----:B------:R0:W5:Y:S02]  /*5050*/  LDG.E.LTC128B.U16 R164, desc[UR12][R8.64+0xe0] ;  /* 0x0000e00c08a47981 */ /* 0x000164000c1e1520 */
.L_x_132:
[----:B------:R-:W-:Y:S05]  /*5060*/  BSYNC B0 ;  /* 0x0000000000007941 */ /* 0x000fea0003800000 */
.L_x_131:
[----:B-----5:R-:W-:Y:S01]  /*5070*/  HADD2.F32 R21, -RZ, R164.H0_H0 ;  /* 0x200000a4ff157230 */ /* 0x020fe20000004100 */
[----:B------:R-:W-:Y:S01]  /*5080*/  ISETP.GT.AND P2, PT, R3, 0x71, PT ;  /* 0x000000710300780c */ /* 0x000fe20003f44270 */
[----:B------:R-:W-:Y:S03]  /*5090*/  BSSY B0, `(.L_x_133) ;  /* 0x0000008000007945 */ /* 0x000fe60003800000 */
[----:B------:R-:W-:-:S04]  /*50a0*/  FMUL R21, R21, R2 ;  /* 0x0000000215157220 */ /* 0x000fc80000400000 */
[----:B------:R-:W-:-:S05]  /*50b0*/  FFMA R21, R144, R0, R21 ;  /* 0x0000000090157223 */ /* 0x000fca0000000015 */
[----:B------:R-:W-:-:S05]  /*50c0*/  F2FP.F16.F32.PACK_AB R21, RZ, R21 ;  /* 0x00000015ff15723e */ /* 0x000fca00000000ff */
[----:B------:R0:W-:Y:S01]  /*50d0*/  @P0 STG.E.U16 desc[UR12][R6.64+0xe0], R21 ;  /* 0x0000e01506000986 */ /* 0x0001e2000c10150c */
[----:B------:R-:W-:-:S13]  /*50e0*/  ISETP.GT.AND P0, PT, R4, RZ, P2 ;  /* 0x000000ff0400720c */ /* 0x000fda0001704270 */
[----:B0-----:R-:W-:Y:S05]  /*50f0*/  @!P0 BRA `(.L_x_134) ;  /* 0x0000000000048947 */ /* 0x001fea0003800000 */
[----:B------:R0:W5:Y:S02]  /*5100*/  LDG.E.LTC128B.U16 R164, desc[UR12][R8.64+0xe2] ;  /* 0x0000e20c08a47981 */ /* 0x000164000c1e1520 */
.L_x_134:
[----:B------:R-:W-:Y:S05]  /*5110*/  BSYNC B0 ;  /* 0x0000000000007941 */ /* 0x000fea0003800000 */
.L_x_133:
        /* <DEDUP_REMOVED lines=9> */
.L_x_136:
[----:B------:R-:W-:Y:S05]  /*51b0*/  BSYNC B0 ;  /* 0x0000000000007941 */ /* 0x000fea0003800000 */
.L_x_135:
        /* <DEDUP_REMOVED lines=12> */
.L_x_138:
[----:B------:R-:W-:Y:S05]  /*5280*/  BSYNC B0 ;  /* 0x0000000000007941 */ /* 0x000fea0003800000 */
.L_x_137:
        /* <DEDUP_REMOVED lines=12> */
.L_x_140:
[----:B------:R-:W-:Y:S05]  /*5350*/  BSYNC B0 ;  /* 0x0000000000007941 */ /* 0x000fea0003800000 */
.L_x_139:
[----:B-----5:R-:W-:Y:S01]  /*5360*/  HADD2.F32 R21, -RZ, R164.H0_H0 ;  /* 0x200000a4ff157230 */ /* 0x020fe20000004100 */
[----:B------:R-:W-:Y:S04]  /*5370*/  BSSY B0, `(.L_x_141) ;  /* 0x000000b000007945 */ /* 0x000fe80003800000 */
[----:B------:R-:W-:-:S04]  /*5380*/  FMUL R21, R21, R2 ;  /* 0x0000000215157220 */ /* 0x000fc80000400000 */
[----:B------:R-:W-:-:S05]  /*5390*/  FFMA R21, R148, R0, R21 ;  /* 0x0000000094157223 */ /* 0x000fca0000000015 */
[----:B------:R-:W-:-:S05]  /*53a0*/  F2FP.F16.F32.PACK_AB R21, RZ, R21 ;  /* 0x00000015ff15723e */ /* 0x000fca00000000ff */
[----:B------:R1:W-:Y:S01]  /*53b0*/  @P0 STG.E.U16 desc[UR12][R6.64+0xf0], R21 ;  /* 0x0000f01506000986 */ /* 0x0003e2000c10150c */
[----:B------:R-:W-:-:S05]  /*53c0*/  IADD3 R20, P0, R91, R6, RZ ;  /* 0x000000065b147210 */ /* 0x000fca0007f1e0ff */
[----:B-1----:R-:W-:Y:S01]  /*53d0*/  IMAD.X R21, R93, 0x1, R7, P0 ;  /* 0x000000015d157824 */ /* 0x002fe200000e0607 */
[----:B------:R-:W-:-:S04]  /*53e0*/  ISETP.GT.AND P0, PT, R3, 0x79, PT ;  /* 0x000000790300780c */ /* 0x000fc80003f04270 */
[----:B------:R-:W-:-:S13]  /*53f0*/  ISETP.GT.AND P4, PT, R4, RZ, P0 ;  /* 0x000000ff0400720c */ /* 0x000fda0000784270 */
[----:B------:R-:W-:Y:S05]  /*5400*/  @!P4 BRA `(.L_x_142) ;  /* 0x000000000004c947 */ /* 0x000fea0003800000 */
[----:B------:R1:W5:Y:S02]  /*5410*/  LDG.E.LTC128B.U16 R164, desc[UR12][R8.64+0xf2] ;  /* 0x0000f20c08a47981 */ /* 0x000364000c1e1520 */
.L_x_142:
[----:B------:R-:W-:Y:S05]  /*5420*/  BSYNC B0 ;  /* 0x0000000000007941 */ /* 0x000fea0003800000 */
.L_x_141:
[----:B-----5:R-:W-:Y:S01]  /*5430*/  HADD2.F32 R3, -RZ, R164.H0_H0 ;  /* 0x200000a4ff037230 */ /* 0x020fe20000004100 */
[----:B------:R-:W-:Y:S04]  /*5440*/  BSSY B0, `(.L_x_143) ;  /* 0x0000008000007945 */ /* 0x000fe80003800000 */
[----:B01-3--:R-:W-:-:S04]  /*5450*/  FMUL R8, R3, R2 ;  /* 0x0000000203087220 */ /* 0x00bfc80000400000 */
[----:B------:R-:W-:-:S05]  /*5460*/  FFMA R8, R149, R0, R8 ;  /* 0x0000000095087223 */ /* 0x000fca0000000008 */
[----:B------:R-:W-:-:S05]  /*5470*/  F2FP.F16.F32.PACK_AB R8, RZ, R8 ;  /* 0x00000008ff08723e */ /* 0x000fca00000000ff */
[----:B------:R0:W-:Y:S01]  /*5480*/  @P4 STG.E.U16 desc[UR12][R6.64+0xf2], R8 ;  /* 0x0000f20806004986 */ /* 0x0001e2000c10150c */
[----:B------:R-:W-:-:S13]  /*5490*/  ISETP.GT.AND P4, PT, R4, 0x8, P1 ;  /* 0x000000080400780c */ /* 0x000fda0000f84270 */
[----:B0-----:R-:W-:Y:S05]  /*54a0*/  @!P4 BRA `(.L_x_144) ;  /* 0x000000000004c947 */ /* 0x001fea0003800000 */
[----:B------:R0:W5:Y:S02]  /*54b0*/  LDG.E.LTC128B.U16 R164, desc[UR12][R10.64+0xf0] ;  /* 0x0000f00c0aa47981 */ /* 0x000164000c1e1520 */
.L_x_144:
[----:B------:R-:W-:Y:S05]  /*54c0*/  BSYNC B0 ;  /* 0x0000000000007941 */ /* 0x000fea0003800000 */
.L_x_143:
[----:B-----5:R-:W-:Y:S01]  /*54d0*/  HADD2.F32 R3, -RZ, R164.H0_H0 ;  /* 0x200000a4ff037230 */ /* 0x020fe20000004100 */
[----:B------:R-:W-:Y:S01]  /*54e0*/  BSSY B0, `(.L_x_145) ;  /* 0x000000a000007945 */ /* 0x000fe20003800000 */
[----:B------:R-:W-:Y:S02]  /*54f0*/  @P4 IMAD.MOV.U32 R6, RZ, RZ, R88 ;  /* 0x000000ffff064224 */ /* 0x000fe400078e0058 */
[----:B------:R-:W-:Y:S02]  /*5500*/  @P4 IMAD.MOV.U32 R7, RZ, RZ, R89 ;  /* 0x000000ffff074224 */ /* 0x000fe400078e0059 */
[----:B------:R-:W-:-:S04]  /*5510*/  FMUL R3, R3, R2 ;  /* 0x0000000203037220 */ /* 0x000fc80000400000 */
[----:B------:R-:W-:-:S05]  /*5520*/  FFMA R3, R150, R0, R3 ;  /* 0x0000000096037223 */ /* 0x000fca0000000003 */
[----:B------:R-:W-:-:S05]  /*5530*/  F2FP.F16.F32.PACK_AB R3, RZ, R3 ;  /* 0x00000003ff03723e */ /* 0x000fca00000000ff */
[----:B------:R1:W-:Y:S01]  /*5540*/  @P4 STG.E.U16 desc[UR12][R6.64+0xf0], R3 ;  /* 0x0000f00306004986 */ /* 0x0003e2000c10150c */
[----:B------:R-:W-:-:S13]  /*5550*/  ISETP.GT.AND P4, PT, R4, 0x8, P0 ;  /* 0x000000080400780c */ /* 0x000fda0000784270 */
[----:B-1----:R-:W-:Y:S05]  /*5560*/  @!P4 BRA `(.L_x_146) ;  /* 0x000000000004c947 */ /* 0x002fea0003800000 */
[----:B------:R1:W5:Y:S02]  /*5570*/  LDG.E.LTC128B.U16 R164, desc[UR12][R10.64+0xf2] ;  /* 0x0000f20c0aa47981 */ /* 0x000364000c1e1520 */
.L_x_146:
[----:B------:R-:W-:Y:S05]  /*5580*/  BSYNC B0 ;  /* 0x0000000000007941 */ /* 0x000fea0003800000 */
.L_x_145:
[----:B-----5:R-:W-:-:S05]  /*5590*/  HADD2.F32 R3, -RZ, R164.H0_H0 ;  /* 0x200000a4ff037230 */ /* 0x020fca0000004100 */
[----:B------:R-:W-:-:S04]  /*55a0*/  FMUL R6, R3, R2 ;  /* 0x0000000203067220 */ /* 0x000fc80000400000 */
[----:B------:R-:W-:-:S05]  /*55b0*/  FFMA R6, R151, R0, R6 ;  /* 0x0000000097067223 */ /* 0x000fca0000000006 */
[----:B------:R-:W-:-:S05]  /*55c0*/  F2FP.F16.F32.PACK_AB R6, RZ, R6 ;  /* 0x00000006ff06723e */ /* 0x000fca00000000ff */
[----:B------:R3:W-:Y:S01]  /*55d0*/  @P4 STG.E.U16 desc[UR12][R88.64+0xf2], R6 ;  /* 0x0000f20658004986 */ /* 0x0007e2000c10150c */
[----:B------:R-:W-:-:S13]  /*55e0*/  ISETP.GT.AND P4, PT, R4, 0x40, P5 ;  /* 0x000000400400780c */ /* 0x000fda0002f84270 */
[----:B------:R-:W2:Y:S01]  /*55f0*/  @P4 LDG.E.LTC128B.U16 R164, desc[UR12][R94.64] ;  /* 0x0000000c5ea44981 */ /* 0x000ea2000c1e1520 */
[----:B------:R-:W-:Y:S01]  /*5600*/  BSSY B0, `(.L_x_147) ;  /* 0x000000a000007945 */ /* 0x000fe20003800000 */
[----:B--2---:R-:W-:-:S05]  /*5610*/  HADD2.F32 R3, -RZ, R164.H0_H0 ;  /* 0x200000a4ff037230 */ /* 0x004fca0000004100 */
[----:B------:R-:W-:-:S04]  /*5620*/  FMUL R3, R3, R2 ;  /* 0x0000000203037220 */ /* 0x000fc80000400000 */
[----:B------:R-:W-:-:S05]  /*5630*/  FFMA R3, R24, R0, R3 ;  /* 0x0000000018037223 */ /* 0x000fca0000000003 */
[----:B------:R-:W-:-:S05]  /*5640*/  F2FP.F16.F32.PACK_AB R3, RZ, R3 ;  /* 0x00000003ff03723e */ /* 0x000fca00000000ff */
[----:B------:R3:W-:Y:S01]  /*5650*/  @P4 STG.E.U16 desc[UR12][R20.64], R3 ;  /* 0x0000000314004986 */ /* 0x0007e2000c10150c */
[----:B------:R-:W-:-:S04]  /*5660*/  LOP3.LUT P4, RZ, R154, 0x2, RZ, 0xc0, !PT ;  /* 0x000000029aff7812 */ /* 0x000fc8000788c0ff */
[----:B------:R-:W-:-:S13]  /*5670*/  ISETP.GT.AND P4, PT, R4, 0x40, P4 ;  /* 0x000000400400780c */ /* 0x000fda0002784270 */
[----:B---3--:R-:W-:Y:S05]  /*5680*/  @!P4 BRA `(.L_x_148) ;  /* 0x000000000004c947 */ /* 0x008fea0003800000 */
[----:B------:R2:W5:Y:S02]  /*5690*/  LDG.E.LTC128B.U16 R164, desc[UR12][R12.64+0x2] ;  /* 0x0000020c0ca47981 */ /* 0x000564000c1e1520 */
.L_x_148:
[----:B------:R-:W-:Y:S05]  /*56a0*/  BSYNC B0 ;  /* 0x0000000000007941 */ /* 0x000fea0003800000 */
.L_x_147:
[----:B-----5:R-:W-:Y:S01]  /*56b0*/  HADD2.F32 R3, -RZ, R164.H0_H0 ;  /* 0x200000a4ff037230 */ /* 0x020fe20000004100 */
[----:B------:R-:W-:Y:S01]  /*56c0*/  ISETP.GT.AND P5, PT, R4, 0x48, P5 ;  /* 0x000000480400780c */ /* 0x000fe20002fa4270 */
[----:B------:R-:W-:Y:S01]  /*56d0*/  @P4 IMAD.MOV.U32 R8, RZ, RZ, R20 ;  /* 0x000000ffff084224 */ /* 0x000fe200078e0014 */
[----:B------:R-:W-:Y:S01]  /*56e0*/  BSSY B0, `(.L_x_149) ;  /* 0x000000b000007945 */ /* 0x000fe20003800000 */
[----:B------:R-:W-:Y:S02]  /*56f0*/  @P4 IMAD.MOV.U32 R9, RZ, RZ, R21 ;  /* 0x000000ffff094224 */ /* 0x000fe400078e0015 */
[----:B------:R-:W-:-:S04]  /*5700*/  FMUL R6, R3, R2 ;  /* 0x0000000203067220 */ /* 0x000fc80000400000 */
[----:B------:R-:W-:-:S05]  /*5710*/  FFMA R6, R25, R0, R6 ;  /* 0x0000000019067223 */ /* 0x000fca0000000006 */
[----:B------:R-:W-:-:S04]  /*5720*/  F2FP.F16.F32.PACK_AB R6, RZ, R6 ;  /* 0x00000006ff06723e */ /* 0x000fc800000000ff */
[----:B------:R-:W-:-:S05]  /*5730*/  PRMT R3, R6, 0x7610, R3 ;  /* 0x0000761006037816 */ /* 0x000fca0000000003 */
[----:B------:R3:W-:Y:S01]  /*5740*/  @P4 STG.E.U16 desc[UR12][R8.64+0x2], R3 ;  /* 0x0000020308004986 */ /* 0x0007e2000c10150c */
[----:B------:R-:W-:-:S05]  /*5750*/  IADD3 R6, P4, R20, R5, RZ ;  /* 0x0000000514067210 */ /* 0x000fca0007f9e0ff */
[----:B------:R-:W-:Y:S01]  /*5760*/  IMAD.X R7, R21, 0x1, R17, P4 ;  /* 0x0000000115077824 */ /* 0x000fe200020e0611 */
[----:B------:R-:W-:Y:S07]  /*5770*/  @!P5 BRA `(.L_x_150) ;  /* 0x000000000004d947 */ /* 0x000fee0003800000 */
[----:B------:R0:W5:Y:S02]  /*5780*/  LDG.E.LTC128B.U16 R164, desc[UR12][R18.64] ;  /* 0x0000000c12a47981 */ /* 0x000164000c1e1520 */
.L_x_150:
[----:B------:R-:W-:Y:S05]  /*5790*/  BSYNC B0 ;  /* 0x0000000000007941 */ /* 0x000fea0003800000 */
.L_x_149:
[----:B---3-5:R-:W-:Y:S01]  /*57a0*/  HADD2.F32 R3, -RZ, R164.H0_H0 ;  /* 0x200000a4ff037230 */ /* 0x028fe20000004100 */
[----:B------:R-:W-:Y:S01]  /*57b0*/  IADD3 R8, P4, R5, R20, RZ ;  /* 0x0000001405087210 */ /* 0x000fe20007f9e0ff */
[----:B------:R-:W-:Y:S03]  /*57c0*/  BSSY B0, `(.L_x_151) ;  /* 0x000000a000007945 */ /* 0x000fe60003800000 */
[----:B------:R-:W-:Y:S01]  /*57d0*/  FMUL R3, R3, R2 ;  /* 0x0000000203037220 */ /* 0x000fe20000400000 */
[----:B------:R-:W-:-:S03]  /*57e0*/  IMAD.X R9, R17, 0x1, R21, P4 ;  /* 0x0000000111097824 */ /* 0x000fc600020e0615 */
[----:B------:R-:W-:-:S05]  /*57f0*/  FFMA R3, R26, R0, R3 ;  /* 0x000000001a037223 */ /* 0x000fca0000000003 */
[----:B------:R-:W-:-:S05]  /*5800*/  F2FP.F16.F32.PACK_AB R3, RZ, R3 ;  /* 0x00000003ff03723e */ /* 0x000fca00000000ff */
[----:B------:R3:W-:Y:S01]  /*5810*/  @P5 STG.E.U16 desc[UR12][R6.64], R3 ;  /* 0x0000000306005986 */ /* 0x0007e2000c10150c */
[----:B------:R-:W-:-:S04]  /*5820*/  LOP3.LUT P5, RZ, R154, 0x2, RZ, 0xc0, !PT ;  /* 0x000000029aff7812 */ /* 0x000fc800078ac0ff */
[----:B------:R-:W-:-:S13]  /*5830*/  ISETP.GT.AND P4, PT, R4, 0x48, P5 ;  /* 0x000000480400780c */ /* 0x000fda0002f84270 */
[----:B---3--:R-:W-:Y:S05]  /*5840*/  @!P4 BRA `(.L_x_152) ;  /* 0x000000000004c947 */ /* 0x008fea0003800000 */
[----:B------:R3:W5:Y:S02]  /*5850*/  LDG.E.LTC128B.U16 R164, desc[UR12][R14.64+0x2] ;  /* 0x0000020c0ea47981 */ /* 0x000764000c1e1520 */
.L_x_152:
[----:B------:R-:W-:Y:S05]  /*5860*/  BSYNC B0 ;  /* 0x0000000000007941 */ /* 0x000fea0003800000 */
.L_x_151:
[----:B-----5:R-:W-:Y:S01]  /*5870*/  HADD2.F32 R3, -RZ, R164.H0_H0 ;  /* 0x200000a4ff037230 */ /* 0x020fe20000004100 */
[----:B------:R-:W-:Y:S01]  /*5880*/  LOP3.LUT P5, RZ, R154, 0x4, RZ, 0xc0, !PT ;  /* 0x000000049aff7812 */ /* 0x000fe200078ac0ff */
[----:B------:R-:W-:Y:S03]  /*5890*/  BSSY B0, `(.L_x_153) ;  /* 0x0000008000007945 */ /* 0x000fe60003800000 */
[----:B01--4-:R-:W-:-:S04]  /*58a0*/  FMUL R10, R3, R2 ;  /* 0x00000002030a7220 */ /* 0x013fc80000400000 */
[----:B------:R-:W-:-:S05]  /*58b0*/  FFMA R10, R27, R0, R10 ;  /* 0x000000001b0a7223 */ /* 0x000fca000000000a */
[----:B------:R-:W-:-:S05]  /*58c0*/  F2FP.F16.F32.PACK_AB R10, RZ, R10 ;  /* 0x0000000aff0a723e */ /* 0x000fca00000000ff */
[----:B------:R0:W-:Y:S01]  /*58d0*/  @P4 STG.E.U16 desc[UR12][R6.64+0x2], R10 ;  /* 0x0000020a06004986 */ /* 0x0001e2000c10150c */
[----:B------:R-:W-:-:S13]  /*58e0*/  ISETP.GT.AND P4, PT, R4, 0x40, P5 ;  /* 0x000000400400780c */ /* 0x000fda0002f84270 */
[----:B0-----:R-:W-:Y:S05]  /*58f0*/  @!P4 BRA `(.L_x_154) ;  /* 0x000000000004c947 */ /* 0x001fea0003800000 */
[----:B------:R0:W5:Y:S02]  /*5900*/  LDG.E.LTC128B.U16 R164, desc[UR12][R12.64+0x10] ;  /* 0x0000100c0ca47981 */ /* 0x000164000c1e1520 */
.L_x_154:
[----:B------:R-:W-:Y:S05]  /*5910*/  BSYNC B0 ;  /* 0x0000000000007941 */ /* 0x000fea0003800000 */
.L_x_153:
[----:B-----5:R-:W-:Y:S01]  /*5920*/  HADD2.F32 R3, -RZ, R164.H0_H0 ;  /* 0x200000a4ff037230 */ /* 0x020fe20000004100 */
[----:B------:R-:W-:Y:S01]  /*5930*/  LOP3.LUT P5, RZ, R154, 0x8, RZ, 0xc0, !PT ;  /* 0x000000089aff7812 */ /* 0x000fe200078ac0ff */
[----:B------:R-:W-:Y:S01]  /*5940*/  IMAD.MOV.U32 R6, RZ, RZ, R20 ;  /* 0x000000ffff067224 */ /* 0x000fe200078e0014 */
[----:B------:R-:W-:Y:S01]  /*5950*/  BSSY B0, `(.L_x_155) ;  /* 0x0000009000007945 */ /* 0x000fe20003800000 */
[----:B------:R-:W-:Y:S02]  /*5960*/  IMAD.MOV.U32 R7, RZ, RZ, R21 ;  /* 0x000000ffff077224 */ /* 0x000fe400078e0015 */
[----:B------:R-:W-:-:S04]  /*5970*/  FMUL R3, R3, R2 ;  /* 0x0000000203037220 */ /* 0x000fc80000400000 */
[----:B------:R-:W-:-:S05]  /*5980*/  FFMA R3, R28, R0, R3 ;  /* 0x000000001c037223 */ /* 0x000fca0000000003 */
[----:B------:R-:W-:-:S05]  /*5990*/  F2FP.F16.F32.PACK_AB R3, RZ, R3 ;  /* 0x00000003ff03723e */ /* 0x000fca00000000ff */
[----:B------:R1:W-:Y:S01]  /*59a0*/  @P4 STG.E.U16 desc[UR12][R6.64+0x10], R3 ;  /* 0x0000100306004986 */ /* 0x0003e2000c10150c */
[----:B------:R-:W-:-:S13]  /*59b0*/  ISETP.GT.AND P4, PT, R4, 0x40, P5 ;  /* 0x000000400400780c */ /* 0x000fda0002f84270 */
[----:B-1----:R-:W-:Y:S05]  /*59c0*/  @!P4 BRA `(.L_x_156) ;  /* 0x000000000004c947 */ /* 0x002fea0003800000 */
[----:B------:R1:W5:Y:S02]  /*59d0*/  LDG.E.LTC128B.U16 R164, desc[UR12][R12.64+0x12] ;  /* 0x0000120c0ca47981 */ /* 0x000364000c1e1520 */
.L_x_156:
[----:B------:R-:W-:Y:S05]  /*59e0*/  BSYNC B0 ;  /* 0x0000000000007941 */ /* 0x000fea0003800000 */
.L_x_155:
[----:B-----5:R-:W-:Y:S01]  /*59f0*/  HADD2.F32 R3, -RZ, R164.H0_H0 ;  /* 0x200000a4ff037230 */ /* 0x020fe20000004100 */
[----:B------:R-:W-:Y:S04]  /*5a00*/  BSSY B0, `(.L_x_157) ;  /* 0x0000009000007945 */ /* 0x000fe80003800000 */
[----:B------:R-:W-:-:S04]  /*5a10*/  FMUL R10, R3, R2 ;  /* 0x00000002030a7220 */ /* 0x000fc80000400000 */
[----:B------:R-:W-:-:S05]  /*5a20*/  FFMA R10, R29, R0, R10 ;  /* 0x000000001d0a7223 */ /* 0x000fca000000000a */
[----:B------:R-:W-:-:S05]  /*5a30*/  F2FP.F16.F32.PACK_AB R10, RZ, R10 ;  /* 0x0000000aff0a723e */ /* 0x000fca00000000ff */
[----:B------:R4:W-:Y:S01]  /*5a40*/  @P4 STG.E.U16 desc[UR12][R6.64+0x12], R10 ;  /* 0x0000120a06004986 */ /* 0x0009e2000c10150c */
[----:B------:R-:W-:-:S04]  /*5a50*/  LOP3.LUT P4, RZ, R154, 0x4, RZ, 0xc0, !PT ;  /* 0x000000049aff7812 */ /* 0x000fc8000788c0ff */
[----:B------:R-:W-:-:S13]  /*5a60*/  ISETP.GT.AND P4, PT, R4, 0x48, P4 ;  /* 0x000000480400780c */ /* 0x000fda0002784270 */
[----:B----4-:R-:W-:Y:S05]  /*5a70*/  @!P4 BRA `(.L_x_158) ;  /* 0x000000000004c947 */ /* 0x010fea0003800000 */
[----:B------:R4:W5:Y:S02]  /*5a80*/  LDG.E.LTC128B.U16 R164, desc[UR12][R14.64+0x10] ;  /* 0x0000100c0ea47981 */ /* 0x000964000c1e1520 */
.L_x_158:
[----:B------:R-:W-:Y:S05]  /*5a90*/  BSYNC B0 ;  /* 0x0000000000007941 */ /* 0x000fea0003800000 */
.L_x_157:
        /* <DEDUP_REMOVED lines=9> */
.L_x_160:
[----:B------:R-:W-:Y:S05]  /*5b30*/  BSYNC B0 ;  /* 0x0000000000007941 */ /* 0x000fea0003800000 */
.L_x_159:
[----:B-----5:R-:W-:Y:S01]  /*5b40*/  HADD2.F32 R3, -RZ, R164.H0_H0 ;  /* 0x200000a4ff037230 */ /* 0x020fe20000004100 */
[----:B------:R-:W-:Y:S01]  /*5b50*/  LOP3.LUT P5, RZ, R154, 0x10, RZ, 0xc0, !PT ;  /* 0x000000109aff7812 */ /* 0x000fe200078ac0ff */
[----:B------:R-:W-:Y:S03]  /*5b60*/  BSSY B0, `(.L_x_161) ;  /* 0x0000008000007945 */ /* 0x000fe60003800000 */
[----:B------:R-:W-:-:S04]  /*5b70*/  FMUL R8, R3, R2 ;  /* 0x0000000203087220 */ /* 0x000fc80000400000 */
[----:B------:R-:W-:-:S05]  /*5b80*/  FFMA R8, R31, R0, R8 ;  /* 0x000000001f087223 */ /* 0x000fca0000000008 */
[----:B------:R-:W-:-:S05]  /*5b90*/  F2FP.F16.F32.PACK_AB R8, RZ, R8 ;  /* 0x00000008ff08723e */ /* 0x000fca00000000ff */
[----:B------:R0:W-:Y:S01]  /*5ba0*/  @P4 STG.E.U16 desc[UR12][R22.64+0x12], R8 ;  /* 0x0000120816004986 */ /* 0x0001e2000c10150c */
[----:B------:R-:W-:-:S13]  /*5bb0*/  ISETP.GT.AND P4, PT, R4, 0x40, P5 ;  /* 0x000000400400780c */ /* 0x000fda0002f84270 */
[----:B0-----:R-:W-:Y:S05]  /*5bc0*/  @!P4 BRA `(.L_x_162) ;  /* 0x000000000004c947 */ /* 0x001fea0003800000 */
[----:B------:R0:W5:Y:S02]  /*5bd0*/  LDG.E.LTC128B.U16 R164, desc[UR12][R12.64+0x20] ;  /* 0x0000200c0ca47981 */ /* 0x000164000c1e1520 */
.L_x_162:
[----:B------:R-:W-:Y:S05]  /*5be0*/  BSYNC B0 ;  /* 0x0000000000007941 */ /* 0x000fea0003800000 */
.L_x_161:
        /* <DEDUP_REMOVED lines=10> */
.L_x_164:
[----:B------:R-:W-:Y:S05]  /*5c90*/  BSYNC B0 ;  /* 0x0000000000007941 */ /* 0x000fea0003800000 */
.L_x_163:
        /* <DEDUP_REMOVED lines=8> */
[----:B0-----:R-:W-:Y:S05]  /*5d20*/  @!P4 BRA `(.L_x_166) ;  /* 0x000000000004c947 */ /* 0x001fea0003800000 */
[----:B------:R0:W5:Y:S02]  /*5d30*/  LDG.E.LTC128B.U16 R164, desc[UR12][R14.64+0x20] ;  /* 0x0000200c0ea47981 */ /* 0x000164000c1e1520 */
.L_x_166:
[----:B------:R-:W-:Y:S05]  /*5d40*/  BSYNC B0 ;  /* 0x0000000000007941 */ /* 0x000fea0003800000 */
.L_x_165:
        /* <DEDUP_REMOVED lines=9> */
[----:B0-----:R-:W-:Y:S05]  /*5de0*/  @!P4 BRA `(.L_x_168) ;  /* 0x000000000004c947 */ /* 0x001fea0003800000 */
[----:B------:R0:W5:Y:S02]  /*5df0*/  LDG.E.LTC128B.U16 R164, desc[UR12][R14.64+0x22] ;  /* 0x0000220c0ea47981 */ /* 0x000164000c1e1520 */
.L_x_168:
[----:B------:R-:W-:Y:S05]  /*5e00*/  BSYNC B0 ;  /* 0x0000000000007941 */ /* 0x000fea0003800000 */
.L_x_167:
[----:B-----5:R-:W-:Y:S01]  /*5e10*/  HADD2.F32 R3, -RZ, R164.H0_H0 ;  /* 0x200000a4ff037230 */ /* 0x020fe20000004100 */
[----:B------:R-:W-:Y:S01]  /*5e20*/  LOP3.LUT P5, RZ, R154, 0x4000000, RZ, 0xc0, !PT ;  /* 0x040000009aff7812 */ /* 0x000fe200078ac0ff */
[----:B------:R-:W-:Y:S01]  /*5e30*/  @P4 IMAD.MOV.U32 R9, RZ, RZ, R23 ;  /* 0x000000ffff094224 */ /* 0x000fe200078e0017 */
[----:B------:R-:W-:Y:S02]  /*5e40*/  BSSY B0, `(.L_x_169) ;  /* 0x000000a000007945 */ /* 0x000fe40003800000 */
        /* <DEDUP_REMOVED lines=9> */
.L_x_170:
[----:B------:R-:W-:Y:S05]  /*5ee0*/  BSYNC B0 ;  /* 0x0000000000007941 */ /* 0x000fea0003800000 */
.L_x_169:
        /* <DEDUP_REMOVED lines=10> */
.L_x_172:
[----:B------:R-:W-:Y:S05]  /*5f90*/  BSYNC B0 ;  /* 0x0000000000007941 */ /* 0x000fea0003800000 */
.L_x_171:
        /* <DEDUP_REMOVED lines=10> */
.L_x_174:
[----:B------:R-:W-:Y:S05]  /*6040*/  BSYNC B0 ;  /* 0x0000000000007941 */ /* 0x000fea0003800000 */
.L_x_173:
        /* <DEDUP_REMOVED lines=11> */
.L_x_176:
[----:B------:R-:W-:Y:S05]  /*6100*/  BSYNC B0 ;  /* 0x0000000000007941 */ /* 0x000fea0003800000 */
.L_x_175:
        /* <DEDUP_REMOVED lines=13> */
.L_x_178:
[----:B------:R-:W-:Y:S05]  /*61e0*/  BSYNC B0 ;  /* 0x0000000000007941 */ /* 0x000fea0003800000 */
.L_x_177:
        /* <DEDUP_REMOVED lines=10> */
.L_x_180:
[----:B------:R-:W-:Y:S05]  /*6290*/  BSYNC B0 ;  /* 0x0000000000007941 */ /* 0x000fea0003800000 */
.L_x_179:
        /* <DEDUP_REMOVED lines=10> */
.L_x_182:
[----:B------:R-:W-:Y:S05]  /*6340*/  BSYNC B0 ;  /* 0x0000000000007941 */ /* 0x000fea0003800000 */
.L_x_181:
        /* <DEDUP_REMOVED lines=11> */
.L_x_184:
[----:B------:R-:W-:Y:S05]  /*6400*/  BSYNC B0 ;  /* 0x0000000000007941 */ /* 0x000fea0003800000 */
.L_x_183:
        /* <DEDUP_REMOVED lines=13> */
.L_x_186:
[----:B------:R-:W-:Y:S05]  /*64e0*/  BSYNC B0 ;  /* 0x0000000000007941 */ /* 0x000fea0003800000 */
.L_x_185:
        /* <DEDUP_REMOVED lines=10> */
.L_x_188:
[----:B------:R-:W-:Y:S05]  /*6590*/  BSYNC B0 ;  /* 0x0000000000007941 */ /* 0x000fea0003800000 */
.L_x_187:
        /* <DEDUP_REMOVED lines=10> */
.L_x_190:
[----:B------:R-:W-:Y:S05]  /*6640*/  BSYNC B0 ;  /* 0x0000000000007941 */ /* 0x000fea0003800000 */
.L_x_189:
        /* <DEDUP_REMOVED lines=11> */
.L_x_192:
[----:B------:R-:W-:Y:S05]  /*6700*/  BSYNC B0 ;  /* 0x0000000000007941 */ /* 0x000fea0003800000 */
.L_x_191:
        /* <DEDUP_REMOVED lines=13> */
.L_x_194:
[----:B------:R-:W-:Y:S05]  /*67e0*/  BSYNC B0 ;  /* 0x0000000000007941 */ /* 0x000fea0003800000 */
.L_x_193:
        /* <DEDUP_REMOVED lines=10> */
.L_x_196:
[----:B------:R-:W-:Y:S05]  /*6890*/  BSYNC B0 ;  /* 0x0000000000007941 */ /* 0x000fea0003800000 */
.L_x_195:
        /* <DEDUP_REMOVED lines=10> */
.L_x_198:
[----:B------:R-:W-:Y:S05]  /*6940*/  BSYNC B0 ;  /* 0x0000000000007941 */ /* 0x000fea0003800000 */
.L_x_197:
        /* <DEDUP_REMOVED lines=11> */
.L_x_200:
[----:B------:R-:W-:Y:S05]  /*6a00*/  BSYNC B0 ;  /* 0x0000000000007941 */ /* 0x000fea0003800000 */
.L_x_199:
        /* <DEDUP_REMOVED lines=13> */
.L_x_202:
[----:B------:R-:W-:Y:S05]  /*6ae0*/  BSYNC B0 ;  /* 0x0000000000007941 */ /* 0x000fea0003800000 */
.L_x_201:
        /* <DEDUP_REMOVED lines=10> */
.L_x_204:
[----:B------:R-:W-:Y:S05]  /*6b90*/  BSYNC B0 ;  /* 0x0000000000007941 */ /* 0x000fea0003800000 */
.L_x_203:
        /* <DEDUP_REMOVED lines=10> */
.L_x_206:
[----:B------:R-:W-:Y:S05]  /*6c40*/  BSYNC B0 ;  /* 0x0000000000007941 */ /* 0x000fea0003800000 */
.L_x_205:
        /* <DEDUP_REMOVED lines=11> */
.L_x_208:
[----:B------:R-:W-:Y:S05]  /*6d00*/  BSYNC B0 ;  /* 0x0000000000007941 */ /* 0x000fea0003800000 */
.L_x_207:
        /* <DEDUP_REMOVED lines=13> */
.L_x_210:
[----:B------:R-:W-:Y:S05]  /*6de0*/  BSYNC B0 ;  /* 0x0000000000007941 */ /* 0x000fea0003800000 */
.L_x_209:
        /* <DEDUP_REMOVED lines=10> */
.L_x_212:
[----:B------:R-:W-:Y:S05]  /*6e90*/  BSYNC B0 ;  /* 0x0000000000007941 */ /* 0x000fea0003800000 */
.L_x_211:
        /* <DEDUP_REMOVED lines=10> */
.L_x_214:
[----:B------:R-:W-:Y:S05]  /*6f40*/  BSYNC B0 ;  /* 0x0000000000007941 */ /* 0x000fea0003800000 */
.L_x_213:
        /* <DEDUP_REMOVED lines=11> */
.L_x_216:
[----:B------:R-:W-:Y:S05]  /*7000*/  BSYNC B0 ;  /* 0x0000000000007941 */ /* 0x000fea0003800000 */
.L_x_215:
        /* <DEDUP_REMOVED lines=13> */
.L_x_218:
[----:B------:R-:W-:Y:S05]  /*70e0*/  BSYNC B0 ;  /* 0x0000000000007941 */ /* 0x000fea0003800000 */
.L_x_217:
        /* <DEDUP_REMOVED lines=10> */
.L_x_220:
[----:B------:R-:W-:Y:S05]  /*7190*/  BSYNC B0 ;  /* 0x0000000000007941 */ /* 0x000fea0003800000 */
.L_x_219:
        /* <DEDUP_REMOVED lines=10> */
.L_x_222:
[----:B------:R-:W-:Y:S05]  /*7240*/  BSYNC B0 ;  /* 0x0000000000007941 */ /* 0x000fea0003800000 */
.L_x_221:
        /* <DEDUP_REMOVED lines=11> */
.L_x_224:
[----:B------:R-:W-:Y:S05]  /*7300*/  BSYNC B0 ;  /* 0x0000000000007941 */ /* 0x000fea0003800000 */
.L_x_223:
        /* <DEDUP_REMOVED lines=13> */
.L_x_226:
[----:B------:R-:W-:Y:S05]  /*73e0*/  BSYNC B0 ;  /* 0x0000000000007941 */ /* 0x000fea0003800000 */
.L_x_225:
        /* <DEDUP_REMOVED lines=10> */
.L_x_228:
[----:B------:R-:W-:Y:S05]  /*7490*/  BSYNC B0 ;  /* 0x0000000000007941 */ /* 0x000fea0003800000 */
.L_x_227:
        /* <DEDUP_REMOVED lines=10> */
.L_x_230:
[----:B------:R-:W-:Y:S05]  /*7540*/  BSYNC B0 ;  /* 0x0000000000007941 */ /* 0x000fea0003800000 */
.L_x_229:
        /* <DEDUP_REMOVED lines=11> */
.L_x_232:
[----:B------:R-:W-:Y:S05]  /*7600*/  BSYNC B0 ;  /* 0x0000000000007941 */ /* 0x000fea0003800000 */
.L_x_231:
        /* <DEDUP_REMOVED lines=13> */
.L_x_234:
[----:B------:R-:W-:Y:S05]  /*76e0*/  BSYNC B0 ;  /* 0x0000000000007941 */ /* 0x000fea0003800000 */
.L_x_233:
        /* <DEDUP_REMOVED lines=10> */
.L_x_236:
[----:B------:R-:W-:Y:S05]  /*7790*/  BSYNC B0 ;  /* 0x0000000000007941 */ /* 0x000fea0003800000 */
.L_x_235:
        /* <DEDUP_REMOVED lines=10> */
.L_x_238:
[----:B------:R-:W-:Y:S05]  /*7840*/  BSYNC B0 ;  /* 0x0000000000007941 */ /* 0x000fea0003800000 */
.L_x_237:
        /* <DEDUP_REMOVED lines=11> */
.L_x_240:
[----:B------:R-:W-:Y:S05]  /*7900*/  BSYNC B0 ;  /* 0x0000000000007941 */ /* 0x000fea0003800000 */
.L_x_239:
        /* <DEDUP_REMOVED lines=13> */
.L_x_242:
[----:B------:R-:W-:Y:S05]  /*79e0*/  BSYNC B0 ;  /* 0x0000000000007941 */ /* 0x000fea0003800000 */
.L_x_241:
        /* <DEDUP_REMOVED lines=10> */
.L_x_244:
[----:B------:R-:W-:Y:S05]  /*7a90*/  BSYNC B0 ;  /* 0x0000000000007941 */ /* 0x000fea0003800000 */
.L_x_243:
        /* <DEDUP_REMOVED lines=10> */
.L_x_246:
[----:B------:R-:W-:Y:S05]  /*7b40*/  BSYNC B0 ;  /* 0x0000000000007941 */ /* 0x000fea0003800000 */
.L_x_245:
        /* <DEDUP_REMOVED lines=11> */
.L_x_248:
[----:B------:R-:W-:Y:S05]  /*7c00*/  BSYNC B0 ;  /* 0x0000000000007941 */ /* 0x000fea0003800000 */
.L_x_247:
        /* <DEDUP_REMOVED lines=13> */
.L_x_250:
[----:B------:R-:W-:Y:S05]  /*7ce0*/  BSYNC B0 ;  /* 0x0000000000007941 */ /* 0x000fea0003800000 */
.L_x_249:
        /* <DEDUP_REMOVED lines=9> */
.L_x_252:
[----:B------:R-:W-:Y:S05]  /*7d80*/  BSYNC B0 ;  /* 0x0000000000007941 */ /* 0x000fea0003800000 */
.L_x_251:
[----:B-----5:R-:W-:Y:S01]  /*7d90*/  HADD2.F32 R3, -RZ, R164.H0_H0 ;  /* 0x200000a4ff037230 */ /* 0x020fe20000004100 */
[----:B------:R-:W-:Y:S01]  /*7da0*/  ISETP.GT.AND P5, PT, R4, 0x48, P5 ;  /* 0x000000480400780c */ /* 0x000fe20002fa4270 */
[----:B------:R-:W-:Y:S03]  /*7db0*/  BSSY B0, `(.L_x_253) ;  /* 0x0000007000007945 */ /* 0x000fe60003800000 */
[----:B------:R-:W-:-:S04]  /*7dc0*/  FMUL R8, R3, R2 ;  /* 0x0000000203087220 */ /* 0x000fc80000400000 */
[----:B------:R-:W-:-:S05]  /*7dd0*/  FFMA R8, R77, R0, R8 ;  /* 0x000000004d087223 */ /* 0x000fca0000000008 */
[----:B------:R-:W-:-:S05]  /*7de0*/  F2FP.F16.F32.PACK_AB R8, RZ, R8 ;  /* 0x00000008ff08723e */ /* 0x000fca00000000ff */
[----:B------:R0:W-:Y:S01]  /*7df0*/  @P4 STG.E.U16 desc[UR12][R6.64+0xd2], R8 ;  /* 0x0000d20806004986 */ /* 0x0001e2000c10150c */
[----:B------:R-:W-:Y:S05]  /*7e00*/  @!P5 BRA `(.L_x_254) ;  /* 0x000000000004d947 */ /* 0x000fea0003800000 */
[----:B------:R0:W5:Y:S02]  /*7e10*/  LDG.E.LTC128B.U16 R164, desc[UR12][R14.64+0xd0] ;  /* 0x0000d00c0ea47981 */ /* 0x000164000c1e1520 */
.L_x_254:
[----:B------:R-:W-:Y:S05]  /*7e20*/  BSYNC B0 ;  /* 0x0000000000007941 */ /* 0x000fea0003800000 */
.L_x_253:
[----:B-----5:R-:W-:Y:S01]  /*7e30*/  HADD2.F32 R3, -RZ, R164.H0_H0 ;  /* 0x200000a4ff037230 */ /* 0x020fe20000004100 */
[----:B------:R-:W-:Y:S01]  /*7e40*/  ISETP.GT.AND P4, PT, R4, 0x48, P6 ;  /* 0x000000480400780c */ /* 0x000fe20003784270 */
[----:B0-----:R-:W-:Y:S01]  /*7e50*/  @P5 IMAD.MOV.U32 R8, RZ, RZ, R22 ;  /* 0x000000ffff085224 */ /* 0x001fe200078e0016 */
[----:B------:R-:W-:Y:S01]  /*7e60*/  BSSY B0, `(.L_x_255) ;  /* 0x0000008000007945 */ /* 0x000fe20003800000 */
[----:B------:R-:W-:Y:S02]  /*7e70*/  @P5 IMAD.MOV.U32 R9, RZ, RZ, R23 ;  /* 0x000000ffff095224 */ /* 0x000fe400078e0017 */
[----:B------:R-:W-:-:S04]  /*7e80*/  FMUL R3, R3, R2 ;  /* 0x0000000203037220 */ /* 0x000fc80000400000 */
[----:B------:R-:W-:-:S05]  /*7e90*/  FFMA R3, R78, R0, R3 ;  /* 0x000000004e037223 */ /* 0x000fca0000000003 */
[----:B------:R-:W-:-:S05]  /*7ea0*/  F2FP.F16.F32.PACK_AB R3, RZ, R3 ;  /* 0x00000003ff03723e */ /* 0x000fca00000000ff */
[----:B------:R0:W-:Y:S01]  /*7eb0*/  @P5 STG.E.U16 desc[UR12][R8.64+0xd0], R3 ;  /* 0x0000d00308005986 */ /* 0x0001e2000c10150c */
[----:B------:R-:W-:Y:S05]  /*7ec0*/  @!P4 BRA `(.L_x_256) ;  /* 0x000000000004c947 */ /* 0x000fea0003800000 */
[----:B------:R0:W5:Y:S02]  /*7ed0*/  LDG.E.LTC128B.U16 R164, desc[UR12][R14.64+0xd2] ;  /* 0x0000d20c0ea47981 */ /* 0x000164000c1e1520 */
.L_x_256:
[----:B------:R-:W-:Y:S05]  /*7ee0*/  BSYNC B0 ;  /* 0x0000000000007941 */ /* 0x000fea0003800000 */
.L_x_255:
[----:B0----5:R-:W-:Y:S01]  /*7ef0*/  HADD2.F32 R3, -RZ, R164.H0_H0 ;  /* 0x200000a4ff037230 */ /* 0x021fe20000004100 */
[----:B------:R-:W-:Y:S01]  /*7f00*/  ISETP.GT.AND P5, PT, R4, 0x40, P3 ;  /* 0x000000400400780c */ /* 0x000fe20001fa4270 */
        /* <DEDUP_REMOVED lines=8> */
[----:B------:R-:W-:Y:S05]  /*7f90*/  @!P5 BRA `(.L_x_258) ;  /* 0x000000000004d947 */ /* 0x000fea0003800000 */
[----:B------:R0:W5:Y:S02]  /*7fa0*/  LDG.E.LTC128B.U16 R164, desc[UR12][R12.64+0xe0] ;  /* 0x0000e00c0ca47981 */ /* 0x000164000c1e1520 */
.L_x_258:
[----:B------:R-:W-:Y:S05]  /*7fb0*/  BSYNC B0 ;  /* 0x0000000000007941 */ /* 0x000fea0003800000 */
.L_x_257:
[----:B0----5:R-:W-:Y:S01]  /*7fc0*/  HADD2.F32 R3, -RZ, R164.H0_H0 ;  /* 0x200000a4ff037230 */ /* 0x021fe20000004100 */
        /* <DEDUP_REMOVED lines=8> */
.L_x_260:
[----:B------:R-:W-:Y:S05]  /*8050*/  BSYNC B0 ;  /* 0x0000000000007941 */ /* 0x000fea0003800000 */
.L_x_259:
        /* <DEDUP_REMOVED lines=9> */
.L_x_262:
[----:B------:R-:W-:Y:S05]  /*80f0*/  BSYNC B0 ;  /* 0x0000000000007941 */ /* 0x000fea0003800000 */
.L_x_261:
        /* <DEDUP_REMOVED lines=11> */
.L_x_264:
[----:B------:R-:W-:Y:S05]  /*81b0*/  BSYNC B0 ;  /* 0x0000000000007941 */ /* 0x000fea0003800000 */
.L_x_263:
        /* <DEDUP_REMOVED lines=12> */
.L_x_266:
[----:B------:R-:W-:Y:S05]  /*8280*/  BSYNC B0 ;  /* 0x0000000000007941 */ /* 0x000fea0003800000 */
.L_x_265:
        /* <DEDUP_REMOVED lines=9> */
.L_x_268:
[----:B------:R-:W-:Y:S05]  /*8320*/  BSYNC B0 ;  /* 0x0000000000007941 */ /* 0x000fea0003800000 */
.L_x_267:
        /* <DEDUP_REMOVED lines=9> */
.L_x_270:
[----:B------:R-:W-:Y:S05]  /*83c0*/  BSYNC B0 ;  /* 0x0000000000007941 */ /* 0x000fea0003800000 */
.L_x_269:
[----:B-----5:R-:W-:Y:S01]  /*83d0*/  HADD2.F32 R3, -RZ, R164.H0_H0 ;  /* 0x200000a4ff037230 */ /* 0x020fe20000004100 */
[----:B------:R-:W-:Y:S01]  /*83e0*/  ISETP.GT.AND P0, PT, R4, 0x48, P0 ;  /* 0x000000480400780c */ /* 0x000fe20000704270 */
[----:B------:R-:W-:Y:S01]  /*83f0*/  @P1 IMAD.MOV.U32 R4, RZ, RZ, R22 ;  /* 0x000000ffff041224 */ /* 0x000fe200078e0016 */
        /* <DEDUP_REMOVED lines=8> */
.L_x_272:
[----:B------:R-:W-:Y:S05]  /*8480*/  BSYNC B0 ;  /* 0x0000000000007941 */ /* 0x000fea0003800000 */
.L_x_271:
[----:B0----5:R-:W-:-:S05]  /*8490*/  HADD2.F32 R3, -RZ, R164.H0_H0 ;  /* 0x200000a4ff037230 */ /* 0x021fca0000004100 */
[----:B------:R-:W-:-:S04]  /*84a0*/  FMUL R2, R3, R2 ;  /* 0x0000000203027220 */ /* 0x000fc80000400000 */
[----:B------:R-:W-:Y:S01]  /*84b0*/  FFMA R2, R87, R0, R2 ;  /* 0x0000000057027223 */ /* 0x000fe20000000002 */
[----:B------:R-:W-:Y:S06]  /*84c0*/  @!P0 EXIT ;  /* 0x000000000000894d */ /* 0x000fec0003800000 */
[----:B------:R-:W-:-:S05]  /*84d0*/  F2FP.F16.F32.PACK_AB R2, RZ, R2 ;  /* 0x00000002ff02723e */ /* 0x000fca00000000ff */
[----:B------:R-:W-:Y:S01]  /*84e0*/  STG.E.U16 desc[UR12][R22.64+0xf2], R2 ;  /* 0x0000f20216007986 */ /* 0x000fe2000c10150c */
[----:B------:R-:W-:Y:S05]  /*84f0*/  EXIT ;  /* 0x000000000000794d */ /* 0x000fea0003800000 */
.L_x_22:
[----:B------:R-:W-:Y:S01]  /*8500*/  ULDC.64 UR4, c[0x0][0x650] ;  /* 0x0001940000047ab9 */ /* 0x000fe20000000a00 */
[-C--:B------:R-:W-:Y:S01]  /*8510*/  FMUL R88, R88, R0.reuse ;  /* 0x0000000058587220 */ /* 0x080fe20000400000 */
[----:B------:R-:W-:Y:S01]  /*8520*/  ISETP.GT.AND P4, PT, R3, 0x1, PT ;  /* 0x000000010300780c */ /* 0x000fe20003f84270 */
[----:B------:R-:W-:Y:S01]  /*8530*/  IMAD.SHL.U32 R9, R12, 0x10, RZ ;  /* 0x000000100c097824 */ /* 0x000fe200078e00ff */
[----:B------:R-:W-:Y:S01]  /*8540*/  LEA R14, P1, R10, UR4, 0x1 ;  /* 0x000000040a0e7c11 */ /* 0x000fe2000f8208ff */
[-C--:B------:R-:W-:Y:S01]  /*8550*/  FMUL R89, R89, R0.reuse ;  /* 0x0000000059597220 */ /* 0x080fe20000400000 */
[----:B------:R-:W-:Y:S01]  /*8560*/  ISETP.GT.AND P2, PT, R4, RZ, P4 ;  /* 0x000000ff0400720c */ /* 0x000fe20002744270 */
[----:B------:R-:W-:Y:S01]  /*8570*/  FMUL R90, R90, R0 ;  /* 0x000000005a5a7220 */ /* 0x000fe20000400000 */
[----:B------:R-:W-:Y:S01]  /*8580*/  F2FP.F16.F32.PACK_AB R88, RZ, R88 ;  /* 0x00000058ff58723e */ /* 0x000fe200000000ff */
[-C--:B------:R-:W-:Y:S01]  /*8590*/  FMUL R91, R91, R0.reuse ;  /* 0x000000005b5b7220 */ /* 0x080fe20000400000 */
[----:B------:R-:W-:Y:S01]  /*85a0*/  LEA.HI.X R15, R10, UR5, R163, 0x1, P1 ;  /* 0x000000050a0f7c11 */ /* 0x000fe200088f0ca3 */
[-C--:B------:R-:W-:Y:S01]  /*85b0*/  FMUL R92, R92, R0.reuse ;  /* 0x000000005c5c7220 */ /* 0x080fe20000400000 */
[----:B------:R-:W-:Y:S01]  /*85c0*/  SHF.L.U64.HI R5, R12, 0x4, R13 ;  /* 0x000000040c057819 */ /* 0x000fe2000001020d */
[----:B------:R-:W-:Y:S01]  /*85d0*/  FMUL R93, R93, R0 ;  /* 0x000000005d5d7220 */ /* 0x000fe20000400000 */
[----:B------:R-:W-:Y:S01]  /*85e0*/  ISETP.GT.AND P1, PT, R4, 0x8, P5 ;  /* 0x000000080400780c */ /* 0x000fe20002f24270 */
[----:B------:R-:W-:Y:S01]  /*85f0*/  @P0 STG.E.U16 desc[UR12][R14.64], R88 ;  /* 0x000000580e000986 */ /* 0x000fe2000c10150c */
[----:B------:R-:W-:Y:S01]  /*8600*/  IADD3 R16, P0, R9, R14, RZ ;  /* 0x0000000e09107210 */ /* 0x000fe20007f1e0ff */
[----:B------:R-:W-:Y:S01]  /*8610*/  IMAD.SHL.U32 R19, R12, 0x80, RZ ;  /* 0x000000800c137824 */ /* 0x000fe200078e00ff */
[----:B------:R-:W-:Y:S01]  /*8620*/  F2FP.F16.F32.PACK_AB R89, RZ, R89 ;  /* 0x00000059ff59723e */ /* 0x000fe200000000ff */
[----:B------:R-:W-:Y:S01]  /*8630*/  @P2 IMAD.MOV.U32 R6, RZ, RZ, R14 ;  /* 0x000000ffff062224 */ /* 0x000fe200078e000e */
[----:B------:R-:W-:Y:S01]  /*8640*/  ISETP.GT.AND P3, PT, R3, 0x8, PT ;  /* 0x000000080300780c */ /* 0x000fe20003f64270 */
[--C-:B------:R-:W-:Y:S01]  /*8650*/  IMAD.X R17, R5, 0x1, R15.reuse, P0 ;  /* 0x0000000105117824 */ /* 0x100fe200000e060f */
[----:B------:R-:W-:Y:S01]  /*8660*/  ISETP.GT.AND P0, PT, R4, 0x8, P4 ;  /* 0x000000080400780c */ /* 0x000fe20002704270 */
[----:B------:R-:W-:Y:S01]  /*8670*/  @P2 IMAD.MOV.U32 R7, RZ, RZ, R15 ;  /* 0x000000ffff072224 */ /* 0x000fe200078e000f */
[----:B------:R-:W-:Y:S01]  /*8680*/  F2FP.F16.F32.PACK_AB R90, RZ, R90 ;  /* 0x0000005aff5a723e */ /* 0x000fe200000000ff */
[-C--:B------:R-:W-:Y:S01]  /*8690*/  FMUL R94, R94, R0.reuse ;  /* 0x000000005e5e7220 */ /* 0x080fe20000400000 */
[----:B------:R-:W-:Y:S01]  /*86a0*/  ISETP.GT.AND P4, PT, R3, 0x9, PT ;  /* 0x000000090300780c */ /* 0x000fe20003f84270 */
[-C--:B------:R-:W-:Y:S01]  /*86b0*/  FMUL R95, R95, R0.reuse ;  /* 0x000000005f5f7220 */ /* 0x080fe20000400000 */
[----:B------:R0:W-:Y:S01]  /*86c0*/  @P2 STG.E.U16 desc[UR12][R6.64+0x2], R89 ;  /* 0x0000025906002986 */ /* 0x0001e2000c10150c */
[----:B------:R-:W-:Y:S01]  /*86d0*/  ISETP.GT.AND P2, PT, R4, RZ, P3 ;  /* 0x000000ff0400720c */ /* 0x000fe20001f44270 */
[-C--:B------:R-:W-:Y:S01]  /*86e0*/  FMUL R96, R96, R0.reuse ;  /* 0x0000000060607220 */ /* 0x080fe20000400000 */
[----:B------:R-:W-:Y:S01]  /*86f0*/  F2FP.F16.F32.PACK_AB R91, RZ, R91 ;  /* 0x0000005bff5b723e */ /* 0x000fe200000000ff */
[----:B------:R-:W-:Y:S01]  /*8700*/  @P1 STG.E.U16 desc[UR12][R16.64], R90 ;  /* 0x0000005a10001986 */ /* 0x000fe2000c10150c */
[----:B------:R-:W-:Y:S01]  /*8710*/  ISETP.GT.AND P1, PT, R4, RZ, P4 ;  /* 0x000000ff0400720c */ /* 0x000fe20002724270 */
[----:B------:R-:W-:Y:S01]  /*8720*/  FMUL R97, R97, R0 ;  /* 0x0000000061617220 */ /* 0x000fe20000400000 */
[----:B------:R-:W-:Y:S01]  /*8730*/  F2FP.F16.F32.PACK_AB R92, RZ, R92 ;  /* 0x0000005cff5c723e */ /* 0x000fe200000000ff */
[-C--:B------:R-:W-:Y:S01]  /*8740*/  FMUL R98, R98, R0.reuse ;  /* 0x0000000062627220 */ /* 0x080fe20000400000 */
[----:B------:R-:W-:Y:S01]  /*8750*/  F2FP.F16.F32.PACK_AB R93, RZ, R93 ;  /* 0x0000005dff5d723e */ /* 0x000fe200000000ff */
[----:B------:R-:W-:Y:S01]  /*8760*/  FMUL R99, R99, R0 ;  /* 0x0000000063637220 */ /* 0x000fe20000400000 */
[----:B------:R-:W-:Y:S01]  /*8770*/  SHF.L.U64.HI R13, R12, 0x7, R13 ;  /* 0x000000070c0d7819 */ /* 0x000fe2000001020d */
[----:B0-----:R-:W-:Y:S01]  /*8780*/  @P0 IMAD.MOV.U32 R6, RZ, RZ, R16 ;  /* 0x000000ffff060224 */ /* 0x001fe200078e0010 */
[----:B------:R-:W-:Y:S01]  /*8790*/  F2FP.F16.F32.PACK_AB R94, RZ, R94 ;  /* 0x0000005eff5e723e */ /* 0x000fe200000000ff */
[----:B------:R-:W-:Y:S01]  /*87a0*/  @P0 IMAD.MOV.U32 R7, RZ, RZ, R17 ;  /* 0x000000ffff070224 */ /* 0x000fe200078e0011 */
[----:B------:R-:W-:Y:S01]  /*87b0*/  F2FP.F16.F32.PACK_AB R95, RZ, R95 ;  /* 0x0000005fff5f723e */ /* 0x000fe200000000ff */
[----:B------:R-:W-:Y:S01]  /*87c0*/  FMUL R100, R100, R0 ;  /* 0x0000000064647220 */ /* 0x000fe20000400000 */
[----:B------:R-:W-:Y:S01]  /*87d0*/  F2FP.F16.F32.PACK_AB R96, RZ, R96 ;  /* 0x00000060ff60723e */ /* 0x000fe200000000ff */
[-C--:B------:R-:W-:Y:S01]  /*87e0*/  FMUL R101, R101, R0.reuse ;  /* 0x0000000065657220 */ /* 0x080fe20000400000 */
[----:B------:R0:W-:Y:S01]  /*87f0*/  @P0 STG.E.U16 desc[UR12][R6.64+0x2], R91 ;  /* 0x0000025b06000986 */ /* 0x0001e2000c10150c */
[----:B------:R-:W-:Y:S01]  /*8800*/  ISETP.GT.AND P0, PT, R4, 0x8, P3 ;  /* 0x000000080400780c */ /* 0x000fe20001f04270 */
[-C--:B------:R-:W-:Y:S01]  /*8810*/  FMUL R102, R102, R0.reuse ;  /* 0x0000000066667220 */ /* 0x080fe20000400000 */
[----:B------:R-:W-:Y:S01]  /*8820*/  ISETP.GT.AND P3, PT, R3, 0x10, PT ;  /* 0x000000100300780c */ /* 0x000fe20003f64270 */
[-C--:B------:R-:W-:Y:S01]  /*8830*/  FMUL R103, R103, R0.reuse ;  /* 0x0000000067677220 */ /* 0x080fe20000400000 */
[----:B------:R-:W-:Y:S01]  /*8840*/  F2FP.F16.F32.PACK_AB R97, RZ, R97 ;  /* 0x00000061ff61723e */ /* 0x000fe200000000ff */
[----:B------:R-:W-:Y:S01]  /*8850*/  FMUL R104, R104, R0 ;  /* 0x0000000068687220 */ /* 0x000fe20000400000 */
[----:B------:R-:W-:Y:S01]  /*8860*/  F2FP.F16.F32.PACK_AB R98, RZ, R98 ;  /* 0x00000062ff62723e */ /* 0x000fe200000000ff */
[-C--:B------:R-:W-:Y:S01]  /*8870*/  FMUL R105, R105, R0.reuse ;  /* 0x0000000069697220 */ /* 0x080fe20000400000 */
[----:B------:R-:W-:Y:S01]  /*8880*/  F2FP.F16.F32.PACK_AB R99, RZ, R99 ;  /* 0x00000063ff63723e */ /* 0x000fe200000000ff */
[----:B------:R-:W-:Y:S01]  /*8890*/  FMUL R106, R106, R0 ;  /* 0x000000006a6a7220 */ /* 0x000fe20000400000 */
[----:B------:R-:W-:Y:S01]  /*88a0*/  F2FP.F16.F32.PACK_AB R100, RZ, R100 ;  /* 0x00000064ff64723e */ /* 0x000fe200000000ff */
[--C-:B0-----:R-:W-:Y:S01]  /*88b0*/  @P2 IMAD.MOV.U32 R6, RZ, RZ, R14.reuse ;  /* 0x000000ffff062224 */ /* 0x101fe200078e000e */
[----:B------:R-:W-:Y:S01]  /*88c0*/  F2FP.F16.F32.PACK_AB R101, RZ, R101 ;  /* 0x00000065ff65723e */ /* 0x000fe200000000ff */
[--C-:B------:R-:W-:Y:S01]  /*88d0*/  @P2 IMAD.MOV.U32 R7, RZ, RZ, R15.reuse ;  /* 0x000000ffff072224 */ /* 0x100fe200078e000f */
[----:B------:R-:W-:Y:S01]  /*88e0*/  F2FP.F16.F32.PACK_AB R102, RZ, R102 ;  /* 0x00000066ff66723e */ /* 0x000fe200000000ff */
[-C--:B------:R-:W-:Y:S01]  /*88f0*/  FMUL R107, R107, R0.reuse ;  /* 0x000000006b6b7220 */ /* 0x080fe20000400000 */
[----:B------:R-:W-:Y:S01]  /*8900*/  F2FP.F16.F32.PACK_AB R103, RZ, R103 ;  /* 0x00000067ff67723e */ /* 0x000fe200000000ff */
[----:B------:R-:W-:Y:S01]  /*8910*/  FMUL R108, R108, R0 ;  /* 0x000000006c6c7220 */ /* 0x000fe20000400000 */
[----:B------:R0:W-:Y:S01]  /*8920*/  @P2 STG.E.U16 desc[UR12][R6.64+0x10], R92 ;  /* 0x0000105c06002986 */ /* 0x0001e2000c10150c */
[----:B------:R-:W-:Y:S01]  /*8930*/  F2FP.F16.F32.PACK_AB R104, RZ, R104 ;  /* 0x00000068ff68723e */ /* 0x000fe200000000ff */
        /* <DEDUP_REMOVED lines=8> */
[----:B------:R-:W-:Y:S01]  /*89c0*/  FMUL R113, R113, R0 ;  /* 0x0000000071717220 */ /* 0x000fe20000400000 */
[----:B------:R-:W-:Y:S01]  /*89d0*/  F2FP.F16.F32.PACK_AB R109, RZ, R109 ;  /* 0x0000006dff6d723e */ /* 0x000fe200000000ff */
[----:B0-----:R-:W-:Y:S01]  /*89e0*/  @P1 IMAD.MOV.U32 R6, RZ, RZ, R14 ;  /* 0x000000ffff061224 */ /* 0x001fe200078e000e */
[----:B------:R-:W-:Y:S01]  /*89f0*/  F2FP.F16.F32.PACK_AB R110, RZ, R110 ;  /* 0x0000006eff6e723e */ /* 0x000fe200000000ff */
[----:B------:R-:W-:Y:S01]  /*8a00*/  @P1 IMAD.MOV.U32 R7, RZ, RZ, R15 ;  /* 0x000000ffff071224 */ /* 0x000fe200078e000f */
[----:B------:R-:W-:Y:S01]  /*8a10*/  F2FP.F16.F32.PACK_AB R111, RZ, R111 ;  /* 0x0000006fff6f723e */ /* 0x000fe200000000ff */
[----:B------:R-:W-:Y:S01]  /*8a20*/  FMUL R114, R114, R0 ;  /* 0x0000000072727220 */ /* 0x000fe20000400000 */
[----:B------:R-:W-:Y:S01]  /*8a30*/  F2FP.F16.F32.PACK_AB R112, RZ, R112 ;  /* 0x00000070ff70723e */ /* 0x000fe200000000ff */
[----:B------:R-:W-:Y:S01]  /*8a40*/  FMUL R115, R115, R0 ;  /* 0x0000000073737220 */ /* 0x000fe20000400000 */
[----:B------:R0:W-:Y:S01]  /*8a50*/  @P1 STG.E.U16 desc[UR12][R6.64+0x12], R93 ;  /* 0x0000125d06001986 */ /* 0x0001e2000c10150c */
[----:B------:R-:W-:Y:S01]  /*8a60*/  IADD3 R10, P1, P2, R9, R14, R19 ;  /* 0x0000000e090a7210 */ /* 0x000fe20007a3e013 */
[-C--:B------:R-:W-:Y:S01]  /*8a70*/  FMUL R116, R116, R0.reuse ;  /* 0x0000000074747220 */ /* 0x080fe20000400000 */
[----:B------:R-:W-:Y:S01]  /*8a80*/  F2FP.F16.F32.PACK_AB R113, RZ, R113 ;  /* 0x00000071ff71723e */ /* 0x000fe200000000ff */
[-C--:B------:R-:W-:Y:S01]  /*8a90*/  FMUL R117, R117, R0.reuse ;  /* 0x0000000075757220 */ /* 0x080fe20000400000 */
[----:B------:R-:W-:Y:S01]  /*8aa0*/  IADD3.X R11, R5, R15, R13, P1, P2 ;  /* 0x0000000f050b7210 */ /* 0x000fe20000fe440d */
[-C--:B------:R-:W-:Y:S01]  /*8ab0*/  FMUL R118, R118, R0.reuse ;  /* 0x0000000076767220 */ /* 0x080fe20000400000 */
[----:B------:R-:W-:Y:S01]  /*8ac0*/  ISETP.GT.AND P1, PT, R4, 0x8, P4 ;  /* 0x000000080400780c */ /* 0x000fe20002724270 */
[-C--:B------:R-:W-:Y:S01]  /*8ad0*/  FMUL R119, R119, R0.reuse ;  /* 0x0000000077777220 */ /* 0x080fe20000400000 */
[----:B------:R-:W-:Y:S01]  /*8ae0*/  ISETP.GT.AND P2, PT, R3, 0x11, PT ;  /* 0x000000110300780c */ /* 0x000fe20003f44270 */
        /* <DEDUP_REMOVED lines=8> */
[-C--:B------:R-:W-:Y:S01]  /*8b70*/  FMUL R122, R122, R0.reuse ;  /* 0x000000007a7a7220 */ /* 0x080fe20000400000 */
[----:B------:R0:W-:Y:S01]  /*8b80*/  @P0 STG.E.U16 desc[UR12][R6.64+0x10], R94 ;  /* 0x0000105e06000986 */ /* 0x0001e2000c10150c */
[----:B------:R-:W-:Y:S01]  /*8b90*/  ISETP.GT.AND P0, PT, R4, RZ, P3 ;  /* 0x000000ff0400720c */ /* 0x000fe20001f04270 */
[----:B------:R-:W-:Y:S01]  /*8ba0*/  FMUL R123, R123, R0 ;  /* 0x000000007b7b7220 */ /* 0x000fe20000400000 */
        /* <DEDUP_REMOVED lines=9> */
[----:B0-----:R-:W-:Y:S01]  /*8c40*/  @P1 IMAD.MOV.U32 R6, RZ, RZ, R16 ;  /* 0x000000ffff061224 */ /* 0x001fe200078e0010 */
[----:B------:R-:W-:Y:S01]  /*8c50*/  F2FP.F16.F32.PACK_AB R123, RZ, R123 ;  /* 0x0000007bff7b723e */ /* 0x000fe200000000ff */
[----:B------:R-:W-:Y:S01]  /*8c60*/  @P1 IMAD.MOV.U32 R7, RZ, RZ, R17 ;  /* 0x000000ffff071224 */ /* 0x000fe200078e0011 */
[----:B------:R-:W-:Y:S01]  /*8c70*/  F2FP.F16.F32.PACK_AB R124, RZ, R124 ;  /* 0x0000007cff7c723e */ /* 0x000fe200000000ff */
[-C--:B------:R-:W-:Y:S01]  /*8c80*/  FMUL R128, R128, R0.reuse ;  /* 0x0000000080807220 */ /* 0x080fe20000400000 */
[----:B------:R-:W-:Y:S01]  /*8c90*/  F2FP.F16.F32.PACK_AB R125, RZ, R125 ;  /* 0x0000007dff7d723e */ /* 0x000fe200000000ff */
[-C--:B------:R-:W-:Y:S01]  /*8ca0*/  FMUL R129, R129, R0.reuse ;  /* 0x0000000081817220 */ /* 0x080fe20000400000 */
[----:B------:R0:W-:Y:S01]  /*8cb0*/  @P1 STG.E.U16 desc[UR12][R6.64+0x12], R95 ;  /* 0x0000125f06001986 */ /* 0x0001e2000c10150c */
[----:B------:R-:W-:Y:S01]  /*8cc0*/  ISETP.GT.AND P1, PT, R3, 0x19, PT ;  /* 0x000000190300780c */ /* 0x000fe20003f24270 */
        /* <DEDUP_REMOVED lines=33> */
[--C-:B------:R-:W-:Y:S01]  /*8ee0*/  @P0 IMAD.MOV.U32 R7, RZ, RZ, R15.reuse ;  /* 0x000000ffff070224 */ /* 0x100fe200078e000f */
        /* <DEDUP_REMOVED lines=13> */
[----:B------:R-:W-:Y:S01]  /*8fc0*/  ISETP.GT.AND P4, PT, R3, 0x71, PT ;  /* 0x000000710300780c */ /* 0x000fe20003f84270 */
[-C--:B------:R-:W-:Y:S01]  /*8fd0*/  FMUL R149, R149, R0.reuse ;  /* 0x0000000095957220 */ /* 0x080fe20000400000 */
[----:B------:R-:W-:Y:S01]  /*8fe0*/  F2FP.F16.F32.PACK_AB R145, RZ, R145 ;  /* 0x00000091ff91723e */ /* 0x000fe200000000ff */
[----:B------:R-:W-:Y:S01]  /*8ff0*/  FMUL R150, R150, R0 ;  /* 0x0000000096967220 */ /* 0x000fe20000400000 */
[----:B------:R-:W-:Y:S01]  /*9000*/  F2FP.F16.F32.PACK_AB R146, RZ, R146 ;  /* 0x00000092ff92723e */ /* 0x000fe200000000ff */
[----:B------:R-:W-:Y:S01]  /*9010*/  @P0 STG.E.U16 desc[UR12][R16.64+0x20], R98 ;  /* 0x0000206210000986 */ /* 0x000fe2000c10150c */
        /* <DEDUP_REMOVED lines=13> */
[----:B------:R-:W-:Y:S01]  /*90f0*/  @P0 STG.E.U16 desc[UR12][R16.64+0x22], R99 ;  /* 0x0000226310000986 */ /* 0x000fe2000c10150c */
[----:B0-----:R-:W-:Y:S01]  /*9100*/  IADD3 R6, P0, R19, R14, RZ ;  /* 0x0000000e13067210 */ /* 0x001fe20007f1e0ff */
[----:B------:R-:W-:Y:S01]  /*9110*/  FMUL R29, R29, R0 ;  /* 0x000000001d1d7220 */ /* 0x000fe20000400000 */
[----:B------:R-:W-:Y:S01]  /*9120*/  F2FP.F16.F32.PACK_AB R24, RZ, R24 ;  /* 0x00000018ff18723e */ /* 0x000fe200000000ff */
[----:B------:R-:W-:Y:S01]  /*9130*/  FMUL R30, R30, R0 ;  /* 0x000000001e1e7220 */ /* 0x000fe20000400000 */
[----:B------:R-:W-:Y:S01]  /*9140*/  F2FP.F16.F32.PACK_AB R25, RZ, R25 ;  /* 0x00000019ff19723e */ /* 0x000fe200000000ff */
[----:B------:R-:W-:Y:S01]  /*9150*/  IMAD.X R7, R13, 0x1, R15, P0 ;  /* 0x000000010d077824 */ /* 0x000fe200000e060f */
[----:B------:R-:W-:Y:S01]  /*9160*/  IADD3 R12, P0, R9, R6, RZ ;  /* 0x00000006090c7210 */ /* 0x000fe20007f1e0ff */
[----:B------:R-:W-:Y:S01]  /*9170*/  FMUL R31, R31, R0 ;  /* 0x000000001f1f7220 */ /* 0x000fe20000400000 */
[----:B------:R-:W-:Y:S01]  /*9180*/  F2FP.F16.F32.PACK_AB R26, RZ, R26 ;  /* 0x0000001aff1a723e */ /* 0x000fe200000000ff */
[-C--:B------:R-:W-:Y:S01]  /*9190*/  FMUL R32, R32, R0.reuse ;  /* 0x0000000020207220 */ /* 0x080fe20000400000 */
[----:B------:R-:W-:Y:S01]  /*91a0*/  F2FP.F16.F32.PACK_AB R27, RZ, R27 ;  /* 0x0000001bff1b723e */ /* 0x000fe200000000ff */
[----:B------:R-:W-:Y:S01]  /*91b0*/  IMAD.X R13, R5, 0x1, R7, P0 ;  /* 0x00000001050d7824 */ /* 0x000fe200000e0607 */
        /* <DEDUP_REMOVED lines=28> */
[----:B------:R-:W-:Y:S01]  /*9380*/  ISETP.GT.AND P0, PT, R4, 0x8, P2 ;  /* 0x000000080400780c */ /* 0x000fe20001704270 */
[-C--:B------:R-:W-:Y:S01]  /*9390*/  FMUL R45, R45, R0.reuse ;  /* 0x000000002d2d7220 */ /* 0x080fe20000400000 */
        /* <DEDUP_REMOVED lines=98> */
[----:B------:R-:W-:-:S02]  /*99c0*/  F2FP.F16.F32.PACK_AB R78, RZ, R78 ;  /* 0x0000004eff4e723e */ /* 0x000fc400000000ff */
[----:B------:R-:W-:Y:S02]  /*99d0*/  F2FP.F16.F32.PACK_AB R79, RZ, R79 ;  /* 0x0000004fff4f723e */ /* 0x000fe400000000ff */
[----:B------:R-:W-:Y:S02]  /*99e0*/  F2FP.F16.F32.PACK_AB R80, RZ, R80 ;  /* 0x00000050ff50723e */ /* 0x000fe400000000ff */
[----:B------:R-:W-:Y:S02]  /*99f0*/  F2FP.F16.F32.PACK_AB R81, RZ, R81 ;  /* 0x00000051ff51723e */ /* 0x000fe400000000ff */
[----:B------:R-:W-:Y:S02]  /*9a00*/  F2FP.F16.F32.PACK_AB R82, RZ, R82 ;  /* 0x00000052ff52723e */ /* 0x000fe400000000ff */
[----:B------:R-:W-:Y:S01]  /*9a10*/  F2FP.F16.F32.PACK_AB R83, RZ, R83 ;  /* 0x00000053ff53723e */ /* 0x000fe200000000ff */
[----:B------:R-:W-:Y:S01]  /*9a20*/  @P0 STG.E.U16 desc[UR12][R14.64+0x52], R109 ;  /* 0x0000526d0e000986 */ /* 0x000fe2000c10150c */
[----:B------:R-:W-:-:S02]  /*9a30*/  ISETP.GT.AND P0, PT, R4, 0x8, P2 ;  /* 0x000000080400780c */ /* 0x000fc40001704270 */
[----:B------:R-:W-:Y:S02]  /*9a40*/  ISETP.GT.AND P2, PT, R3, 0x30, PT ;  /* 0x000000300300780c */ /* 0x000fe40003f44270 */
[----:B------:R-:W-:Y:S02]  /*9a50*/  F2FP.F16.F32.PACK_AB R84, RZ, R84 ;  /* 0x00000054ff54723e */ /* 0x000fe400000000ff */
[----:B------:R-:W-:Y:S02]  /*9a60*/  F2FP.F16.F32.PACK_AB R85, RZ, R85 ;  /* 0x00000055ff55723e */ /* 0x000fe400000000ff */
[----:B------:R-:W-:-:S05]  /*9a70*/  F2FP.F16.F32.PACK_AB R86, RZ, R86 ;  /* 0x00000056ff56723e */ /* 0x000fca00000000ff */
[----:B------:R-:W-:Y:S01]  /*9a80*/  @P0 STG.E.U16 desc[UR12][R16.64+0x50], R110 ;  /* 0x0000506e10000986 */ /* 0x000fe2000c10150c */
[----:B------:R-:W-:Y:S02]  /*9a90*/  ISETP.GT.AND P0, PT, R4, 0x8, P1 ;  /* 0x000000080400780c */ /* 0x000fe40000f04270 */
[----:B------:R-:W-:-:S11]  /*9aa0*/  ISETP.GT.AND P1, PT, R3, 0x31, PT ;  /* 0x000000310300780c */ /* 0x000fd60003f24270 */
[----:B------:R-:W-:Y:S01]  /*9ab0*/  @P0 STG.E.U16 desc[UR12][R16.64+0x52], R111 ;  /* 0x0000526f10000986 */ /* 0x000fe2000c10150c */
[----:B------:R-:W-:-:S13]  /*9ac0*/  ISETP.GT.AND P0, PT, R4, RZ, P2 ;  /* 0x000000ff0400720c */ /* 0x000fda0001704270 */
[----:B------:R-:W-:Y:S01]  /*9ad0*/  @P0 STG.E.U16 desc[UR12][R14.64+0x60], R112 ;  /* 0x000060700e000986 */ /* 0x000fe2000c10150c */
[----:B------:R-:W-:-:S13]  /*9ae0*/  ISETP.GT.AND P0, PT, R4, RZ, P1 ;  /* 0x000000ff0400720c */ /* 0x000fda0000f04270 */
[----:B------:R-:W-:Y:S01]  /*9af0*/  @P0 STG.E.U16 desc[UR12][R14.64+0x62], R113 ;  /* 0x000062710e000986 */ /* 0x000fe2000c10150c */
[----:B------:R-:W-:Y:S02]  /*9b00*/  ISETP.GT.AND P0, PT, R4, 0x8, P2 ;  /* 0x000000080400780c */ /* 0x000fe40001704270 */
[----:B------:R-:W-:-:S11]  /*9b10*/  ISETP.GT.AND P2, PT, R3, 0x38, PT ;  /* 0x000000380300780c */ /* 0x000fd60003f44270 */
        /* <DEDUP_REMOVED lines=68> */
[----:B------:R-:W-:-:S13]  /*9f60*/  ISETP.GT.AND P0, PT, R4, 0x8, P1 ;  /* 0x000000080400780c */ /* 0x000fda0000f04270 */
[----:B------:R-:W-:Y:S01]  /*9f70*/  @P0 STG.E.U16 desc[UR12][R16.64+0xd0], R142 ;  /* 0x0000d08e10000986 */ /* 0x000fe2000c10150c */
[----:B------:R-:W-:-:S13]  /*9f80*/  ISETP.GT.AND P0, PT, R4, 0x8, P3 ;  /* 0x000000080400780c */ /* 0x000fda0001f04270 */
[----:B------:R-:W-:Y:S01]  /*9f90*/  @P0 STG.E.U16 desc[UR12][R16.64+0xd2], R143 ;  /* 0x0000d28f10000986 */ /* 0x000fe2000c10150c */
[----:B------:R-:W-:-:S04]  /*9fa0*/  ISETP.GT.AND P0, PT, R3, 0x70, PT ;  /* 0x000000700300780c */ /* 0x000fc80003f04270 */
        /* <DEDUP_REMOVED lines=8> */
[----:B------:R-:W-:-:S13]  /*a030*/  ISETP.GT.AND P1, PT, R4, RZ, P2 ;  /* 0x000000ff0400720c */ /* 0x000fda0001724270 */
[----:B------:R-:W-:Y:S01]  /*a040*/  @P1 STG.E.U16 desc[UR12][R14.64+0xf0], R148 ;  /* 0x0000f0940e001986 */ /* 0x000fe2000c10150c */
[----:B------:R-:W-:-:S04]  /*a050*/  ISETP.GT.AND P1, PT, R3, 0x79, PT ;  /* 0x000000790300780c */ /* 0x000fc80003f24270 */
[----:B------:R-:W-:-:S13]  /*a060*/  ISETP.GT.AND P6, PT, R4, RZ, P1 ;  /* 0x000000ff0400720c */ /* 0x000fda0000fc4270 */
[----:B------:R0:W-:Y:S01]  /*a070*/  @P6 STG.E.U16 desc[UR12][R14.64+0xf2], R149 ;  /* 0x0000f2950e006986 */ /* 0x0001e2000c10150c */
[----:B------:R-:W-:-:S13]  /*a080*/  ISETP.GT.AND P6, PT, R4, 0x8, P2 ;  /* 0x000000080400780c */ /* 0x000fda00017c4270 */
[----:B0-----:R-:W-:Y:S02]  /*a090*/  @P6 IMAD.MOV.U32 R14, RZ, RZ, R16 ;  /* 0x000000ffff0e6224 */ /* 0x001fe400078e0010 */
[----:B------:R-:W-:-:S05]  /*a0a0*/  @P6 IMAD.MOV.U32 R15, RZ, RZ, R17 ;  /* 0x000000ffff0f6224 */ /* 0x000fca00078e0011 */
[----:B------:R-:W-:Y:S01]  /*a0b0*/  @P6 STG.E.U16 desc[UR12][R14.64+0xf0], R150 ;  /* 0x0000f0960e006986 */ /* 0x000fe2000c10150c */
[----:B------:R-:W-:-:S13]  /*a0c0*/  ISETP.GT.AND P6, PT, R4, 0x8, P1 ;  /* 0x000000080400780c */ /* 0x000fda0000fc4270 */
[----:B------:R-:W-:Y:S01]  /*a0d0*/  @P6 STG.E.U16 desc[UR12][R16.64+0xf2], R151 ;  /* 0x0000f29710006986 */ /* 0x000fe2000c10150c */
[----:B------:R-:W-:-:S05]  /*a0e0*/  IADD3 R8, P6, R9, R6, RZ ;  /* 0x0000000609087210 */ /* 0x000fca0007fde0ff */
[----:B------:R-:W-:Y:S01]  /*a0f0*/  IMAD.X R9, R5, 0x1, R7, P6 ;  /* 0x0000000105097824 */ /* 0x000fe200030e0607 */
[C---:B------:R-:W-:Y:S02]  /*a100*/  ISETP.GT.AND P6, PT, R4.reuse, 0x40, P5 ;  /* 0x000000400400780c */ /* 0x040fe40002fc4270 */
[----:B------:R-:W-:-:S11]  /*a110*/  ISETP.GT.AND P5, PT, R4, 0x48, P5 ;  /* 0x000000480400780c */ /* 0x000fd60002fa4270 */
[----:B------:R-:W-:Y:S01]  /*a120*/  @P6 STG.E.U16 desc[UR12][R6.64], R24 ;  /* 0x0000001806006986 */ /* 0x000fe2000c10150c */
[----:B------:R-:W-:-:S04]  /*a130*/  ISETP.GT.AND P6, PT, R3, 0x1, PT ;  /* 0x000000010300780c */ /* 0x000fc80003fc4270 */
[----:B------:R-:W-:-:S13]  /*a140*/  ISETP.GT.AND P6, PT, R4, 0x40, P6 ;  /* 0x000000400400780c */ /* 0x000fda00037c4270 */
[----:B------:R-:W-:Y:S01]  /*a150*/  @P6 STG.E.U16 desc[UR12][R6.64+0x2], R25 ;  /* 0x0000021906006986 */ /* 0x000fe2000c10150c */
[----:B------:R-:W-:-:S03]  /*a160*/  ISETP.GT.AND P6, PT, R3, 0x1, PT ;  /* 0x000000010300780c */ /* 0x000fc60003fc4270 */
[----:B------:R-:W-:Y:S01]  /*a170*/  @P5 STG.E.U16 desc[UR12][R12.64], R26 ;  /* 0x0000001a0c005986 */ /* 0x000fe2000c10150c */
[----:B------:R-:W-:Y:S02]  /*a180*/  ISETP.GT.AND P5, PT, R4, 0x48, P6 ;  /* 0x000000480400780c */ /* 0x000fe400037a4270 */
[----:B------:R-:W-:-:S11]  /*a190*/  ISETP.GT.AND P6, PT, R3, 0x8, PT ;  /* 0x000000080300780c */ /* 0x000fd60003fc4270 */
[----:B------:R-:W-:Y:S01]  /*a1a0*/  @P5 STG.E.U16 desc[UR12][R12.64+0x2], R27 ;  /* 0x0000021b0c005986 */ /* 0x000fe2000c10150c */
[----:B------:R-:W-:Y:S02]  /*a1b0*/  ISETP.GT.AND P5, PT, R4, 0x40, P6 ;  /* 0x000000400400780c */ /* 0x000fe400037a4270 */
[----:B------:R-:W-:-:S11]  /*a1c0*/  ISETP.GT.AND P6, PT, R3, 0x9, PT ;  /* 0x000000090300780c */ /* 0x000fd60003fc4270 */
[----:B------:R-:W-:Y:S01]  /*a1d0*/  @P5 STG.E.U16 desc[UR12][R6.64+0x10], R28 ;  /* 0x0000101c06005986 */ /* 0x000fe2000c10150c */
[----:B------:R-:W-:-:S13]  /*a1e0*/  ISETP.GT.AND P5, PT, R4, 0x40, P6 ;  /* 0x000000400400780c */ /* 0x000fda00037a4270 */
[----:B------:R-:W-:Y:S01]  /*a1f0*/  @P5 STG.E.U16 desc[UR12][R6.64+0x12], R29 ;  /* 0x0000121d06005986 */ /* 0x000fe2000c10150c */
[----:B------:R-:W-:-:S04]  /*a200*/  ISETP.GT.AND P5, PT, R3, 0x8, PT ;  /* 0x000000080300780c */ /* 0x000fc80003fa4270 */
[----:B------:R-:W-:-:S13]  /*a210*/  ISETP.GT.AND P5, PT, R4, 0x48, P5 ;  /* 0x000000480400780c */ /* 0x000fda0002fa4270 */
[----:B------:R0:W-:Y:S01]  /*a220*/  @P5 STG.E.U16 desc[UR12][R8.64+0x10], R30 ;  /* 0x0000101e08005986 */ /* 0x0001e2000c10150c */
        /* <DEDUP_REMOVED lines=10> */
[----:B0-----:R-:W-:Y:S02]  /*a2d0*/  @P5 IMAD.MOV.U32 R8, RZ, RZ, R10 ;  /* 0x000000ffff085224 */ /* 0x001fe400078e000a */
[----:B------:R-:W-:-:S05]  /*a2e0*/  @P5 IMAD.MOV.U32 R9, RZ, RZ, R11 ;  /* 0x000000ffff095224 */ /* 0x000fca00078e000b */
[----:B------:R0:W-:Y:S01]  /*a2f0*/  @P5 STG.E.U16 desc[UR12][R8.64+0x20], R34 ;  /* 0x0000202208005986 */ /* 0x0001e2000c10150c */
[----:B------:R-:W-:Y:S02]  /*a300*/  ISETP.GT.AND P5, PT, R4, 0x48, P6 ;  /* 0x000000480400780c */ /* 0x000fe400037a4270 */
[----:B------:R-:W-:-:S11]  /*a310*/  ISETP.GT.AND P6, PT, R3, 0x18, PT ;  /* 0x000000180300780c */ /* 0x000fd60003fc4270 */
[----:B0-----:R-:W-:Y:S02]  /*a320*/  @P5 IMAD.MOV.U32 R8, RZ, RZ, R10 ;  /* 0x000000ffff085224 */ /* 0x001fe400078e000a */
[----:B------:R-:W-:-:S05]  /*a330*/  @P5 IMAD.MOV.U32 R9, RZ, RZ, R11 ;  /* 0x000000ffff095224 */ /* 0x000fca00078e000b */
[----:B------:R0:W-:Y:S01]  /*a340*/  @P5 STG.E.U16 desc[UR12][R8.64+0x22], R35 ;  /* 0x0000222308005986 */ /* 0x0001e2000c10150c */
        /* <DEDUP_REMOVED lines=144> */
[----:B------:R-:W-:Y:S01]  /*ac50*/  @P5 STG.E.U16 desc[UR12][R8.64+0xc0], R74 ;  /* 0x0000c04a08005986 */ /* 0x000fe2000c10150c */
[----:B------:R-:W-:Y:S02]  /*ac60*/  ISETP.GT.AND P5, PT, R4, 0x48, P6 ;  /* 0x000000480400780c */ /* 0x000fe400037a4270 */
[----:B------:R-:W-:-:S11]  /*ac70*/  ISETP.GT.AND P6, PT, R3, 0x68, PT ;  /* 0x000000680300780c */ /* 0x000fd60003fc4270 */
[----:B------:R-:W-:Y:S02]  /*ac80*/  @P5 IMAD.MOV.U32 R2, RZ, RZ, R10 ;  /* 0x000000ffff025224 */ /* 0x000fe400078e000a */
[----:B------:R-:W-:-:S05]  /*ac90*/  @P5 IMAD.MOV.U32 R3, RZ, RZ, R11 ;  /* 0x000000ffff035224 */ /* 0x000fca00078e000b */
[----:B------:R0:W-:Y:S01]  /*aca0*/  @P5 STG.E.U16 desc[UR12][R2.64+0xc2], R75 ;  /* 0x0000c24b02005986 */ /* 0x0001e2000c10150c */
[----:B------:R-:W-:-:S13]  /*acb0*/  ISETP.GT.AND P5, PT, R4, 0x40, P6 ;  /* 0x000000400400780c */ /* 0x000fda00037a4270 */
[----:B------:R-:W-:Y:S01]  /*acc0*/  @P5 STG.E.U16 desc[UR12][R6.64+0xd0], R76 ;  /* 0x0000d04c06005986 */ /* 0x000fe2000c10150c */
[C---:B------:R-:W-:Y:S02]  /*acd0*/  ISETP.GT.AND P5, PT, R4.reuse, 0x40, P3 ;  /* 0x000000400400780c */ /* 0x040fe40001fa4270 */
[----:B------:R-:W-:-:S11]  /*ace0*/  ISETP.GT.AND P3, PT, R4, 0x48, P3 ;  /* 0x000000480400780c */ /* 0x000fd60001f64270 */
[----:B------:R-:W-:Y:S01]  /*acf0*/  @P5 STG.E.U16 desc[UR12][R6.64+0xd2], R77 ;  /* 0x0000d24d06005986 */ /* 0x000fe2000c10150c */
[C---:B------:R-:W-:Y:S02]  /*ad00*/  ISETP.GT.AND P5, PT, R4.reuse, 0x48, P6 ;  /* 0x000000480400780c */ /* 0x040fe400037a4270 */
[C---:B------:R-:W-:Y:S02]  /*ad10*/  ISETP.GT.AND P6, PT, R4.reuse, 0x40, P0 ;  /* 0x000000400400780c */ /* 0x040fe400007c4270 */
[----:B------:R-:W-:-:S09]  /*ad20*/  ISETP.GT.AND P0, PT, R4, 0x48, P0 ;  /* 0x000000480400780c */ /* 0x000fd20000704270 */
[----:B0-----:R-:W-:Y:S02]  /*ad30*/  @P5 IMAD.MOV.U32 R2, RZ, RZ, R10 ;  /* 0x000000ffff025224 */ /* 0x001fe400078e000a */
[----:B------:R-:W-:-:S05]  /*ad40*/  @P5 IMAD.MOV.U32 R3, RZ, RZ, R11 ;  /* 0x000000ffff035224 */ /* 0x000fca00078e000b */
[----:B------:R0:W-:Y:S01]  /*ad50*/  @P5 STG.E.U16 desc[UR12][R2.64+0xd0], R78 ;  /* 0x0000d04e02005986 */ /* 0x0001e2000c10150c */
[C---:B------:R-:W-:Y:S02]  /*ad60*/  ISETP.GT.AND P5, PT, R4.reuse, 0x40, P4 ;  /* 0x000000400400780c */ /* 0x040fe400027a4270 */
[----:B------:R-:W-:Y:S01]  /*ad70*/  ISETP.GT.AND P4, PT, R4, 0x48, P4 ;  /* 0x000000480400780c */ /* 0x000fe20002784270 */
[----:B0-----:R-:W-:Y:S02]  /*ad80*/  @P3 IMAD.MOV.U32 R2, RZ, RZ, R10 ;  /* 0x000000ffff023224 */ /* 0x001fe400078e000a */
[----:B------:R-:W-:-:S05]  /*ad90*/  @P3 IMAD.MOV.U32 R3, RZ, RZ, R11 ;  /* 0x000000ffff033224 */ /* 0x000fca00078e000b */
[----:B------:R0:W-:Y:S01]  /*ada0*/  @P3 STG.E.U16 desc[UR12][R2.64+0xd2], R79 ;  /* 0x0000d24f02003986 */ /* 0x0001e2000c10150c */
[C---:B------:R-:W-:Y:S02]  /*adb0*/  ISETP.GT.AND P3, PT, R4.reuse, 0x40, P1 ;  /* 0x000000400400780c */ /* 0x040fe40000f64270 */
[C---:B------:R-:W-:Y:S01]  /*adc0*/  ISETP.GT.AND P1, PT, R4.reuse, 0x48, P1 ;  /* 0x000000480400780c */ /* 0x040fe20000f24270 */
[----:B------:R-:W-:Y:S01]  /*add0*/  @P6 STG.E.U16 desc[UR12][R6.64+0xe0], R80 ;  /* 0x0000e05006006986 */ /* 0x000fe2000c10150c */
[C---:B------:R-:W-:Y:S02]  /*ade0*/  ISETP.GT.AND P6, PT, R4.reuse, 0x40, P2 ;  /* 0x000000400400780c */ /* 0x040fe400017c4270 */
[----:B------:R-:W-:Y:S01]  /*adf0*/  ISETP.GT.AND P2, PT, R4, 0x48, P2 ;  /* 0x000000480400780c */ /* 0x000fe20001744270 */
[----:B------:R-:W-:Y:S01]  /*ae00*/  @P5 STG.E.U16 desc[UR12][R6.64+0xe2], R81 ;  /* 0x0000e25106005986 */ /* 0x000fe2000c10150c */
[----:B0-----:R-:W-:Y:S02]  /*ae10*/  @P0 IMAD.MOV.U32 R2, RZ, RZ, R10 ;  /* 0x000000ffff020224 */ /* 0x001fe400078e000a */
[----:B------:R-:W-:-:S05]  /*ae20*/  @P0 IMAD.MOV.U32 R3, RZ, RZ, R11 ;  /* 0x000000ffff030224 */ /* 0x000fca00078e000b */
[----:B------:R0:W-:Y:S02]  /*ae30*/  @P0 STG.E.U16 desc[UR12][R2.64+0xe0], R82 ;  /* 0x0000e05202000986 */ /* 0x0001e4000c10150c */
[----:B0-----:R-:W-:Y:S02]  /*ae40*/  @P4 IMAD.MOV.U32 R2, RZ, RZ, R10 ;  /* 0x000000ffff024224 */ /* 0x001fe400078e000a */
[----:B------:R-:W-:-:S05]  /*ae50*/  @P4 IMAD.MOV.U32 R3, RZ, RZ, R11 ;  /* 0x000000ffff034224 */ /* 0x000fca00078e000b */
[----:B------:R0:W-:Y:S04]  /*ae60*/  @P4 STG.E.U16 desc[UR12][R2.64+0xe2], R83 ;  /* 0x0000e25302004986 */ /* 0x0001e8000c10150c */
[----:B------:R1:W-:Y:S04]  /*ae70*/  @P6 STG.E.U16 desc[UR12][R6.64+0xf0], R84 ;  /* 0x0000f05406006986 */ /* 0x0003e8000c10150c */
[----:B------:R1:W-:Y:S01]  /*ae80*/  @P3 STG.E.U16 desc[UR12][R6.64+0xf2], R85 ;  /* 0x0000f25506003986 */ /* 0x0003e2000c10150c */
[----:B0-----:R-:W-:Y:S02]  /*ae90*/  @P2 IMAD.MOV.U32 R2, RZ, RZ, R10 ;  /* 0x000000ffff022224 */ /* 0x001fe400078e000a */
[----:B------:R-:W-:-:S05]  /*aea0*/  @P2 IMAD.MOV.U32 R3, RZ, RZ, R11 ;  /* 0x000000ffff032224 */ /* 0x000fca00078e000b */
[----:B------:R1:W-:Y:S01]  /*aeb0*/  @P2 STG.E.U16 desc[UR12][R2.64+0xf0], R86 ;  /* 0x0000f05602002986 */ /* 0x0003e2000c10150c */
[----:B------:R-:W-:Y:S05]  /*aec0*/  @!P1 EXIT ;  /* 0x000000000000994d */ /* 0x000fea0003800000 */
[----:B------:R-:W-:-:S05]  /*aed0*/  F2FP.F16.F32.PACK_AB R0, RZ, R0 ;  /* 0x00000000ff00723e */ /* 0x000fca00000000ff */
[----:B------:R-:W-:Y:S01]  /*aee0*/  STG.E.U16 desc[UR12][R10.64+0xf2], R0 ;  /* 0x0000f2000a007986 */ /* 0x000fe2000c10150c */
[----:B------:R-:W-:Y:S05]  /*aef0*/  EXIT ;  /* 0x000000000000794d */ /* 0x000fea0003800000 */
.L_x_10:
[----:B------:R-:W-:-:S13]  /*af00*/  ISETP.NE.AND P0, PT, R6, RZ, PT ;  /* 0x000000ff0600720c */ /* 0x000fda0003f05270 */
[----:B------:R-:W-:Y:S05]  /*af10*/  @P0 EXIT ;  /* 0x000000000000094d */ /* 0x000fea0003800000 */
[----:B------:R-:W-:Y:S01]  /*af20*/  ELECT P0, URZ, PT ;  /* 0x00000000003f782f */ /* 0x000fe20003800000 */
[----:B------:R-:W-:-:S12]  /*af30*/  BSSY B0, `(.L_x_273) ;  /* 0x000008d000007945 */ /* 0x000fd80003800000 */
[----:B------:R-:W-:Y:S05]  /*af40*/  @!P0 BRA `(.L_x_274) ;  /* 0x00000008002c8947 */ /* 0x000fea0003800000 */
[----:B------:R-:W-:Y:S02]  /*af50*/  ISETP.GE.AND P0, PT, R18, 0x1, PT ;  /* 0x000000011200780c */ /* 0x000fe40003f06270 */
[----:B------:R-:W-:-:S04]  /*af60*/  SHF.R.S32.HI R5, RZ, 0x1f, R12 ;  /* 0x0000001fff057819 */ /* 0x000fc8000001140c */
[----:B---3-5:R-:W-:-:S07]  /*af70*/  LEA.HI R2, R5, R12, RZ, 0x7 ;  /* 0x0000000c05027211 */ /* 0x028fce00078f38ff */
[----:B------:R-:W-:Y:S05]  /*af80*/  @!P0 BRA `(.L_x_274) ;  /* 0x00000008001c8947 */ /* 0x000fea0003800000 */
[----:B------:R-:W0:Y:S01]  /*af90*/  S2R R0, SR_CTAID.X ;  /* 0x0000000000007919 */ /* 0x000e220000002500 */
[----:B------:R-:W1:Y:S01]  /*afa0*/  LDC.64 R4, c[0x0][0x4f8] ;  /* 0x00013e00ff047b82 */ /* 0x000e620000000a00 */
[----:B------:R-:W-:Y:S01]  /*afb0*/  LOP3.LUT R11, R2, 0xffffff80, RZ, 0xc0, !PT ;  /* 0xffffff80020b7812 */ /* 0x000fe200078ec0ff */
[----:B------:R-:W-:Y:S01]  /*afc0*/  ULDC.64 UR4, c[0x0][0x4c0] ;  /* 0x0001300000047ab9 */ /* 0x000fe20000000a00 */
[C---:B------:R-:W-:Y:S01]  /*afd0*/  LOP3.LUT P0, RZ, R12.reuse, 0x1f, RZ, 0xc0, !PT ;  /* 0x0000001f0cff7812 */ /* 0x040fe2000780c0ff */
[----:B------:R-:W-:Y:S01]  /*afe0*/  IMAD.SHL.U32 R155, R155, 0x80, RZ ;  /* 0x000000809b9b7824 */ /* 0x000fe200078e00ff */
[----:B------:R-:W-:Y:S01]  /*aff0*/  LOP3.LUT R10, R3, 0x2, RZ, 0xfc, !PT ;  /* 0x00000002030a7812 */ /* 0x000fe200078efcff */
[----:B------:R-:W-:Y:S02]  /*b000*/  IMAD.IADD R11, R12, 0x1, -R11 ;  /* 0x000000010c0b7824 */ /* 0x000fe400078e0a0b */
[----:B------:R-:W2:Y:S01]  /*b010*/  LDC R7, c[0x0][0x500] ;  /* 0x00014000ff077b82 */ /* 0x000ea20000000800 */
[----:B------:R-:W-:-:S02]  /*b020*/  VIADD R13, R9, 0x1 ;  /* 0x00000001090d7836 */ /* 0x000fc40000000000 */
[C---:B------:R-:W-:Y:S01]  /*b030*/  ISETP.NE.AND P2, PT, R11.reuse, RZ, PT ;  /* 0x000000ff0b00720c */ /* 0x040fe20003f45270 */
[----:B------:R-:W-:Y:S01]  /*b040*/  IMAD.MOV.U32 R12, RZ, RZ, RZ ;  /* 0x000000ffff0c7224 */ /* 0x000fe200078e00ff */
[----:B------:R-:W-:Y:S01]  /*b050*/  ISETP.NE.OR P0, PT, R11, RZ, !P0 ;  /* 0x000000ff0b00720c */ /* 0x000fe20004705670 */
[----:B------:R-:W-:Y:S02]  /*b060*/  IMAD.MOV.U32 R2, RZ, RZ, RZ ;  /* 0x000000ffff027224 */ /* 0x000fe400078e00ff */
[----:B------:R-:W-:Y:S02]  /*b070*/  VIADD R14, R155, 0x40 ;  /* 0x000000409b0e7836 */ /* 0x000fe40000000000 */
[----:B-1----:R-:W-:Y:S01]  /*b080*/  IMAD R23, R23, UR4, R4 ;  /* 0x0000000417177c24 */ /* 0x002fe2000f8e0204 */
[----:B------:R-:W-:Y:S01]  /*b090*/  ULDC UR4, c[0x0][0x4c8] ;  /* 0x0001320000047ab9 */ /* 0x000fe20000000800 */
[----:B------:R-:W-:Y:S02]  /*b0a0*/  IMAD R160, R160, UR5, R5 ;  /* 0x00000005a0a07c24 */ /* 0x000fe4000f8e0205 */
[----:B0-----:R-:W-:-:S02]  /*b0b0*/  IMAD.SHL.U32 R6, R0, 0x80, RZ ;  /* 0x0000008000067824 */ /* 0x001fc400078e00ff */
[----:B--2---:R-:W-:Y:S02]  /*b0c0*/  IMAD R7, R16, UR4, R7 ;  /* 0x0000000410077c24 */ /* 0x004fe4000f8e0207 */
[----:B------:R-:W-:Y:S02]  /*b0d0*/  IMAD.MOV.U32 R0, RZ, RZ, 0x1 ;  /* 0x00000001ff007424 */ /* 0x000fe400078e00ff */
[----:B------:R-:W-:-:S07]  /*b0e0*/  VIADD R8, R6, 0x40 ;  /* 0x0000004006087836 */ /* 0x000fce0000000000 */
.L_x_278:
[----:B------:R-:W0:Y:S01]  /*b0f0*/  S2R R5, SR_CgaCtaId ;  /* 0x0000000000057919 */ /* 0x000e220000008800 */
[----:B------:R-:W-:-:S04]  /*b100*/  MOV R4, 0x400 ;  /* 0x0000040000047802 */ /* 0x000fc80000000f00 */
[----:B0-----:R-:W-:Y:S02]  /*b110*/  LEA R11, R5, R4, 0x18 ;  /* 0x00000004050b7211 */ /* 0x001fe400078ec0ff */
[----:B------:R-:W-:-:S03]  /*b120*/  SHF.L.U32 R4, R0, 0x1f, RZ ;  /* 0x0000001f00047819 */ /* 0x000fc600000006ff */
[----:B------:R-:W-:-:S07]  /*b130*/  IMAD R5, R2, 0x8, R11 ;  /* 0x0000000802057824 */ /* 0x000fce00078e020b */
.L_x_275:
[----:B0-----:R0:W1:Y:S02]  /*b140*/  SYNCS.PHASECHK.TRANS64.TRYWAIT P1, [R5+URZ+0x38070], R4 ;  /* 0x03807004050075a7 */ /* 0x001064000802017f */
[----:B-1----:R-:W-:Y:S05]  /*b150*/  @!P1 NANOSLEEP.SYNCS 0x989680 ;  /* 0x009896800000995d */ /* 0x002fea0003900000 */
[----:B------:R-:W1:Y:S02]  /*b160*/  @!P1 SYNCS.PHASECHK.TRANS64 P1, [R5+URZ+0x38070], R4 ;  /* 0x03807004050095a7 */ /* 0x000e64000802007f */
[----:B-1----:R-:W-:Y:S05]  /*b170*/  @!P1 BRA `(.L_x_275) ;  /* 0xfffffffc00f09947 */ /* 0x002fea000383ffff */
[----:B0-----:R-:W0:Y:S02]  /*b180*/  @!P2 LDC R4, c[0x0][0x580] ;  /* 0x00016000ff04ab82 */ /* 0x001e240000000800 */
[----:B0-----:R0:W-:Y:S02]  /*b190*/  @!P2 SYNCS.ARRIVE.TRANS64 RZ, [R5+URZ+0x38000], R4 ;  /* 0x0380000405ffa9a7 */ /* 0x0011e4000800003f */
[----:B0-----:R-:W-:-:S04]  /*b1a0*/  PRMT R4, R10, 0x9910, RZ ;  /* 0x000099100a047816 */ /* 0x001fc800000000ff */
[----:B------:R-:W-:-:S13]  /*b1b0*/  ISETP.NE.AND P1, PT, R4, 0x2, PT ;  /* 0x000000020400780c */ /* 0x000fda0003f25270 */
[----:B------:R-:W-:Y:S05]  /*b1c0*/  @P1 BRA `(.L_x_276) ;  /* 0x0000000000041947 */ /* 0x000fea0003800000 */
[----:B------:R-:W-:Y:S01]  /*b1d0*/  BPT.TRAP 0x1 ;  /* 0x000000040000795c */ /* 0x000fe20000300000 */
.L_x_276:
[----:B------:R-:W-:Y:S05]  /*b1e0*/  @P0 BRA `(.L_x_277) ;  /* 0x0000000000040947 */ /* 0x000fea0003800000 */
[----:B------:R-:W-:Y:S01]  /*b1f0*/  BPT.TRAP 0x1 ;  /* 0x000000040000795c */ /* 0x000fe20000300000 */
.L_x_277:
[----:B------:R-:W-:Y:S01]  /*b200*/  ULDC UR11, c[0x0][0x490] ;  /* 0x00012400000b7ab9 */ /* 0x000fe20000000800 */
[----:B------:R-:W-:Y:S01]  /*b210*/  R2UR UR6, R12 ;  /* 0x000000000c0672ca */ /* 0x000fe200000e0000 */
[----:B------:R-:W-:Y:S01]  /*b220*/  UISETP.NE.AND UP0, UPT, UR11, 0x1, UPT ;  /* 0x000000010b00788c */ /* 0x000fe2000bf05270 */
[----:B------:R-:W-:Y:S01]  /*b230*/  IMAD.U32 R4, R160, 0x20, R23 ;  /* 0x00000020a0047824 */ /* 0x000fe200078e0017 */
[----:B------:R-:W-:Y:S01]  /*b240*/  ULDC UR10, c[0x0][0x49c] ;  /* 0x00012700000a7ab9 */ /* 0x000fe20000000800 */
[----:B------:R-:W-:Y:S01]  /*b250*/  ULDC UR21, c[0x0][0x4a8] ;  /* 0x00012a0000157ab9 */ /* 0x000fe20000000800 */
[----:B------:R-:W-:Y:S01]  /*b260*/  UISETP.NE.AND UP1, UPT, UR10, 0x1, UPT ;  /* 0x000000010a00788c */ /* 0x000fe2000bf25270 */
[----:B------:R-:W-:Y:S01]  /*b270*/  IMAD.U32 R4, R7, 0x400, R4 ;  /* 0x0000040007047824 */ /* 0x000fe200078e0004 */
[----:B------:R-:W-:Y:S01]  /*b280*/  ULDC.64 UR22, c[0x0][0x198] ;  /* 0x0000660000167ab9 */ /* 0x000fe20000000a00 */
[----:B------:R-:W-:Y:S01]  /*b290*/  UIADD3 UR11, -UR11, URZ, URZ ;  /* 0x0000003f0b0b7290 */ /* 0x000fe2000fffe13f */
[----:B------:R-:W-:Y:S01]  /*b2a0*/  VIADD R13, R13, 0xffffffff ;  /* 0xffffffff0d0d7836 */ /* 0x000fe20000000000 */
[----:B------:R-:W-:-:S02]  /*b2b0*/  UIADD3 UR38, UP2, UR22, 0x1f0, URZ ;  /* 0x000001f016267890 */ /* 0x000fc4000ff5e03f */
[----:B------:R-:W-:Y:S01]  /*b2c0*/  @UP0 ULDC UR4, c[0x0][0x494] ;  /* 0x0001250000040ab9 */ /* 0x000fe20000000800 */
[----:B------:R-:W-:Y:S01]  /*b2d0*/  @UP0 ULDC UR8, c[0x0][0x494] ;  /* 0x0001250000080ab9 */ /* 0x000fe20000000800 */
[----:B------:R-:W-:Y:S01]  /*b2e0*/  UIMAD.WIDE.U32 UR4, UR6, UR4, URZ ;  /* 0x00000004060472a5 */ /* 0x000fe2000f8e003f */
[----:B------:R-:W-:Y:S01]  /*b2f0*/  ISETP.GT.AND P3, PT, R13, 0x1, PT ;  /* 0x000000010d00780c */ /* 0x000fe20003f64270 */
[----:B------:R-:W-:Y:S01]  /*b300*/  UIMAD.WIDE.U32 UR8, UR6, UR8, URZ ;  /* 0x00000008060872a5 */ /* 0x000fe2000f8e003f */
[----:B------:R-:W-:Y:S01]  /*b310*/  @UP0 ULDC UR7, c[0x0][0x498] ;  /* 0x0001260000070ab9 */ /* 0x000fe20000000800 */
[----:B------:R-:W-:Y:S01]  /*b320*/  UMOV UR15, UR6 ;  /* 0x00000006000f7c82 */ /* 0x000fe20008000000 */
[----:B------:R-:W-:Y:S01]  /*b330*/  @UP0 ULDC UR12, c[0x0][0x498] ;  /* 0x00012600000c0ab9 */ /* 0x000fe20000000800 */
[----:B------:R-:W-:Y:S01]  /*b340*/  @UP0 USHF.R.U32.HI UR6, URZ, UR7, UR5 ;  /* 0x000000073f060299 */ /* 0x000fe20008011605 */
[C---:B------:R-:W-:Y:S01]  /*b350*/  R2UR UR7, R12.reuse ;  /* 0x000000000c0772ca */ /* 0x040fe200000e0000 */
[----:B------:R-:W-:Y:S01]  /*b360*/  @UP1 ULDC.64 UR16, c[0x0][0x4a0] ;  /* 0x0001280000101ab9 */ /* 0x000fe20000000a00 */
[----:B------:R-:W-:Y:S01]  /*b370*/  @UP0 USHF.R.U32.HI UR15, URZ, UR12, UR9 ;  /* 0x0000000c3f0f0299 */ /* 0x000fe20008011609 */
[----:B------:R-:W-:Y:S01]  /*b380*/  R2UR UR8, R11 ;  /* 0x000000000b0872ca */ /* 0x000fe200000e0000 */
[----:B------:R-:W-:Y:S01]  /*b390*/  UISETP.NE.AND UP0, UPT, UR21, 0x1, UPT ;  /* 0x000000011500788c */ /* 0x000fe2000bf05270 */
[----:B------:R-:W-:Y:S01]  /*b3a0*/  VIADD R12, R12, 0x20 ;  /* 0x000000200c0c7836 */ /* 0x000fe20000000000 */
[----:B------:R-:W-:Y:S01]  /*b3b0*/  UIMAD.WIDE.U32 UR4, UR6, UR16, URZ ;  /* 0x00000010060472a5 */ /* 0x000fe2000f8e003f */
[----:B------:R-:W-:Y:S01]  /*b3c0*/  R2UR UR16, R5 ;  /* 0x00000000051072ca */ /* 0x000fe200000e0000 */
[----:B------:R-:W-:Y:S01]  /*b3d0*/  @UP1 ULDC.64 UR18, c[0x0][0x4a0] ;  /* 0x0001280000121ab9 */ /* 0x000fe20000000a00 */
[----:B------:R-:W-:Y:S01]  /*b3e0*/  UMOV UR9, UR6 ;  /* 0x0000000600097c82 */ /* 0x000fe20008000000 */
[----:B------:R-:W-:-:S02]  /*b3f0*/  UIMAD.WIDE.U32 UR12, UR15, UR18, URZ ;  /* 0x000000120f0c72a5 */ /* 0x000fc4000f8e003f */
[----:B------:R-:W-:Y:S01]  /*b400*/  @UP1 USHF.R.U32.HI UR9, URZ, UR17, UR5 ;  /* 0x000000113f091299 */ /* 0x000fe20008011605 */
[C---:B------:R-:W-:Y:S01]  /*b410*/  R2UR UR4, R2.reuse ;  /* 0x00000000020472ca */ /* 0x040fe200000e0000 */
[----:B------:R-:W-:Y:S01]  /*b420*/  UIADD3.X UR39, URZ, UR23, URZ, UP2, !UPT ;  /* 0x000000173f277290 */ /* 0x000fe200097fe43f */
[----:B------:R-:W-:Y:S01]  /*b430*/  VIADD R2, R2, 0x1 ;  /* 0x0000000102027836 */ /* 0x000fe20000000000 */
[----:B------:R-:W-:Y:S01]  /*b440*/  UMOV UR17, UR15 ;  /* 0x0000000f00117c82 */ /* 0x000fe20008000000 */
[----:B------:R-:W-:Y:S02]  /*b450*/  @UP1 USHF.R.U32.HI UR17, URZ, UR19, UR13 ;  /* 0x000000133f111299 */ /* 0x000fe4000801160d */
[----:B------:R-:W-:Y:S01]  /*b460*/  UIADD3 UR28, UP1, UR22, 0xf0, URZ ;  /* 0x000000f0161c7890 */ /* 0x000fe2000ff3e03f */
[----:B------:R-:W-:Y:S01]  /*b470*/  ISETP.NE.AND P1, PT, R2, 0xe, PT ;  /* 0x0000000e0200780c */ /* 0x000fe20003f25270 */
[----:B------:R-:W-:Y:S01]  /*b480*/  @UP0 ULDC UR36, c[0x0][0x4ac] ;  /* 0x00012b0000240ab9 */ /* 0x000fe20000000800 */
[----:B------:R-:W-:-:S02]  /*b490*/  UIMAD UR19, UR6, UR11, UR7 ;  /* 0x0000000b061372a4 */ /* 0x000fc4000f8e0207 */
[----:B------:R-:W-:Y:S01]  /*b4a0*/  UIADD3.X UR29, URZ, UR23, URZ, UP1, !UPT ;  /* 0x000000173f1d7290 */ /* 0x000fe20008ffe43f */
[----:B------:R-:W-:Y:S01]  /*b4b0*/  SEL R5, RZ, 0x1, P1 ;  /* 0x00000001ff057807 */ /* 0x000fe20000800000 */
[----:B------:R-:W-:Y:S01]  /*b4c0*/  UIMAD.WIDE.U32 UR36, UR9, UR36, URZ ;  /* 0x00000024092472a5 */ /* 0x000fe2000f8e003f */
[----:B------:R-:W-:Y:S01]  /*b4d0*/  SEL R2, R2, RZ, P1 ;  /* 0x000000ff02027207 */ /* 0x000fe20000800000 */
[----:B------:R-:W-:Y:S01]  /*b4e0*/  UIADD3 UR23, -UR17, URZ, URZ ;  /* 0x0000003f11177290 */ /* 0x000fe2000fffe13f */
[----:B------:R-:W-:Y:S01]  /*b4f0*/  LOP3.LUT R0, R0, R5, RZ, 0x3c, !PT ;  /* 0x0000000500007212 */ /* 0x000fe200078e3cff */
[----:B------:R-:W-:Y:S01]  /*b500*/  @UP0 ULDC UR34, c[0x0][0x4ac] ;  /* 0x00012b0000220ab9 */ /* 0x000fe20000000800 */
[----:B------:R-:W-:Y:S01]  /*b510*/  UIMAD UR11, UR15, UR11, UR7 ;  /* 0x0000000b0f0b72a4 */ /* 0x000fe2000f8e0207 */
[----:B------:R-:W-:Y:S01]  /*b520*/  @UP0 ULDC UR26, c[0x0][0x4b0] ;  /* 0x00012c00001a0ab9 */ /* 0x000fe20000000800 */
[----:B------:R-:W-:Y:S01]  /*b530*/  ULDC UR14, c[0x0][0x4cc] ;  /* 0x00013300000e7ab9 */ /* 0x000fe20000000800 */
[----:B------:R-:W-:Y:S01]  /*b540*/  ULDC UR18, c[0x0][0x4ec] ;  /* 0x00013b0000127ab9 */ /* 0x000fe20000000800 */
[----:B------:R-:W-:-:S02]  /*b550*/  UIADD3 UR20, -UR9, URZ, URZ ;  /* 0x0000003f09147290 */ /* 0x000fc4000fffe13f */
[----:B------:R-:W-:Y:S01]  /*b560*/  UIMAD.WIDE.U32 UR34, UR17, UR34, URZ ;  /* 0x00000022112272a5 */ /* 0x000fe2000f8e003f */
[----:B------:R-:W-:Y:S01]  /*b570*/  UMOV UR22, UR9 ;  /* 0x0000000900167c82 */ /* 0x000fe20008000000 */
[----:B------:R-:W-:Y:S01]  /*b580*/  UIMAD UR23, UR10, UR23, UR15 ;  /* 0x000000170a1772a4 */ /* 0x000fe2000f8e020f */
[----:B------:R-:W-:Y:S01]  /*b590*/  R2UR UR15, R4 ;  /* 0x00000000040f72ca */ /* 0x000fe200000e0000 */
[----:B------:R-:W-:Y:S01]  /*b5a0*/  @UP0 USHF.R.U32.HI UR22, URZ, UR26, UR37 ;  /* 0x0000001a3f160299 */ /* 0x000fe20008011625 */
[----:B------:R-:W-:Y:S01]  /*b5b0*/  R2UR UR26, R8 ;  /* 0x00000000081a72ca */ /* 0x000fe200000e0000 */
[----:B------:R-:W-:Y:S01]  /*b5c0*/  @UP0 ULDC UR40, c[0x0][0x4b0] ;  /* 0x00012c0000280ab9 */ /* 0x000fe20000000800 */
[----:B------:R-:W-:Y:S02]  /*b5d0*/  UIMAD UR19, UR19, UR14, UR18 ;  /* 0x0000000e131372a4 */ /* 0x000fe4000f8e0212 */
[----:B------:R-:W-:Y:S01]  /*b5e0*/  UIMAD UR11, UR11, UR14, UR18 ;  /* 0x0000000e0b0b72a4 */ /* 0x000fe2000f8e0212 */
[----:B------:R-:W-:Y:S01]  /*b5f0*/  R2UR UR18, R155 ;  /* 0x000000009b1272ca */ /* 0x000fe200000e0000 */
[----:B------:R-:W-:Y:S01]  /*b600*/  UIMAD UR20, UR10, UR20, UR6 ;  /* 0x000000140a1472a4 */ /* 0x000fe2000f8e0206 */
[----:B------:R-:W-:Y:S01]  /*b610*/  R2UR UR6, R6 ;  /* 0x00000000060672ca */ /* 0x000fe200000e0000 */
[----:B------:R-:W-:Y:S01]  /*b620*/  UMOV UR14, UR17 ;  /* 0x00000011000e7c82 */ /* 0x000fe20008000000 */
[----:B------:R-:W-:-:S02]  /*b630*/  @UP0 USHF.R.U32.HI UR14, URZ, UR40, UR35 ;  /* 0x000000283f0e0299 */ /* 0x000fc40008011623 */
[----:B------:R-:W-:Y:S02]  /*b640*/  UIADD3 UR10, -UR22, URZ, URZ ;  /* 0x0000003f160a7290 */ /* 0x000fe4000fffe13f */
[----:B------:R-:W-:Y:S02]  /*b650*/  UIADD3 UR34, -UR14, URZ, URZ ;  /* 0x0000003f0e227290 */ /* 0x000fe4000fffe13f */
[----:B------:R-:W-:Y:S02]  /*b660*/  ULEA UR4, UR4, UR8, 0xd ;  /* 0x0000000804047291 */ /* 0x000fe4000f8e683f */
[----:B------:R-:W-:Y:S01]  /*b670*/  UIMAD UR9, UR21, UR10, UR9 ;  /* 0x0000000a150972a4 */ /* 0x000fe2000f8e0209 */
[----:B------:R-:W-:Y:S01]  /*b680*/  R2UR UR10, R14 ;  /* 0x000000000e0a72ca */ /* 0x000fe200000e0000 */
[----:B------:R-:W-:Y:S01]  /*b690*/  UIMAD UR17, UR21, UR34, UR17 ;  /* 0x00000022151172a4 */ /* 0x000fe2000f8e0211 */
[----:B------:R-:W-:Y:S01]  /*b6a0*/  ULDC.64 UR32, c[0x0][0x4d0] ;  /* 0x0001340000207ab9 */ /* 0x000fe20000000a00 */
[----:B------:R-:W-:Y:S01]  /*b6b0*/  ULDC.64 UR12, c[0x0][0x4f0] ;  /* 0x00013c00000c7ab9 */ /* 0x000fe20000000a00 */
[----:B------:R-:W-:-:S02]  /*b6c0*/  UIADD3 UR5, UR16, 0x38000, URZ ;  /* 0x0003800010057890 */ /* 0x000fc4000fffe03f */
[----:B------:R-:W-:Y:S02]  /*b6d0*/  UIADD3 UR24, UR4, 0x1000, URZ ;  /* 0x0000100004187890 */ /* 0x000fe4000fffe03f */
[----:B------:R-:W-:Y:S02]  /*b6e0*/  UIADD3 UR16, UR4, 0x1c000, URZ ;  /* 0x0001c00004107890 */ /* 0x000fe4000fffe03f */
[----:B------:R-:W-:Y:S02]  /*b6f0*/  UIMAD UR20, UR20, UR32, UR12 ;  /* 0x00000020141472a4 */ /* 0x000fe4000f8e020c */
[----:B------:R-:W-:Y:S02]  /*b700*/  UIMAD UR21, UR9, UR33, UR13 ;  /* 0x00000021091572a4 */ /* 0x000fe4000f8e020d */
[----:B------:R-:W-:Y:S02]  /*b710*/  UPRMT UR15, UR15, 0x5410, URZ ;  /* 0x000054100f0f7896 */ /* 0x000fe4000800003f */
[----:B------:R-:W-:-:S02]  /*b720*/  UIADD3 UR8, UR4, 0x1d000, URZ ;  /* 0x0001d00004087890 */ /* 0x000fc4000fffe03f */
[----:B------:R-:W-:Y:S02]  /*b730*/  UIMAD UR12, UR23, UR32, UR12 ;  /* 0x00000020170c72a4 */ /* 0x000fe4000f8e020c */
[----:B------:R-:W-:Y:S01]  /*b740*/  UIMAD UR13, UR17, UR33, UR13 ;  /* 0x00000021110d72a4 */ /* 0x000fe2000f8e020d */
[----:B------:R-:W-:Y:S01]  /*b750*/  UMOV UR30, 0x0 ;  /* 0x00000000001e7882 */ /* 0x000fe20000000000 */
[----:B------:R-:W-:Y:S01]  /*b760*/  UMOV UR31, 0x10000000 ;  /* 0x10000000001f7882 */ /* 0x000fe20000000000 */
[----:B------:R-:W-:Y:S01]  /*b770*/  UMOV UR27, UR7 ;  /* 0x00000007001b7c82 */ /* 0x000fe20008000000 */
[----:B------:R-:W-:Y:S01]  /*b780*/  UMOV UR25, UR5 ;  /* 0x0000000500197c82 */ /* 0x000fe20008000000 */
[----:B------:R0:W-:Y:S01]  /*b790*/  UTMALDG.2D [UR4], [UR28], desc[UR30] ;  /* 0x00001e041c0075b4 */ /* 0x0001e20008009000 */
[----:B------:R-:W-:Y:S01]  /*b7a0*/  UMOV UR17, UR5 ;  /* 0x0000000500117c82 */ /* 0x000fe20008000000 */
[----:B------:R-:W-:Y:S01]  /*b7b0*/  UMOV UR9, UR5 ;  /* 0x0000000500097c82 */ /* 0x000fe20008000000 */
[----:B------:R0:W-:Y:S01]  /*b7c0*/  UTMALDG.2D [UR24], [UR28], desc[UR30] ;  /* 0x00001e181c0075b4 */ /* 0x0001e20008009000 */
[----:B------:R0:W-:Y:S01]  /*b7d0*/  UTMALDG.5D.IM2COL [UR16], [UR38], UR15 ;  /* 0x00000010260073b4 */ /* 0x0001e2000806000f */
[----:B------:R0:W-:Y:S02]  /*b7e0*/  UTMALDG.5D.IM2COL [UR8], [UR38], UR15 ;  /* 0x00000008260073b4 */ /* 0x0001e4000806000f */
[----:B0-----:R-:W-:Y:S05]  /*b7f0*/  @P3 BRA `(.L_x_278) ;  /* 0xfffffff8003c3947 */ /* 0x001fea000383ffff */
.L_x_274:
[----:B------:R-:W-:Y:S05]  /*b800*/  BSYNC B0 ;  /* 0x0000000000007941 */ /* 0x000fea0003800000 */
.L_x_273:
[----:B------:R-:W-:Y:S01]  /*b810*/  ISETP.GE.U32.AND P0, PT, R9, 0xe, PT ;  /* 0x0000000e0900780c */ /* 0x000fe20003f06070 */
[----:B-----5:R-:W-:-:S12]  /*b820*/  IMAD.MOV.U32 R0, RZ, RZ, 0x1 ;  /* 0x00000001ff007424 */ /* 0x020fd800078e00ff */
[----:B------:R-:W-:Y:S05]  /*b830*/  @!P0 BRA `(.L_x_279) ;  /* 0x00000000001c8947 */ /* 0x000fea0003800000 */
[----:B------:R-:W-:-:S05]  /*b840*/  SHF.R.U32.HI R4, RZ, 0x1, R9 ;  /* 0x00000001ff047819 */ /* 0x000fca0000011609 */
[----:B------:R-:W-:-:S05]  /*b850*/  IMAD.WIDE.U32 R4, R4, -0x6db6db6d, RZ ;  /* 0x9249249304047825 */ /* 0x000fca00078e00ff */
[----:B------:R-:W-:-:S04]  /*b860*/  SHF.R.U32.HI R0, RZ, 0x2, R5 ;  /* 0x00000002ff007819 */ /* 0x000fc80000011605 */
[----:B------:R-:W-:-:S04]  /*b870*/  LOP3.LUT R0, R0, 0x1, RZ, 0xc0, !PT ;  /* 0x0000000100007812 */ /* 0x000fc800078ec0ff */
[----:B------:R-:W-:-:S04]  /*b880*/  ISETP.NE.U32.AND P0, PT, R0, 0x1, PT ;  /* 0x000000010000780c */ /* 0x000fc80003f05070 */
[----:B------:R-:W-:-:S04]  /*b890*/  ISETP.NE.U32.AND.EX P0, PT, RZ, RZ, PT, P0 ;  /* 0x000000ffff00720c */ /* 0x000fc80003f05100 */
[----:B------:R-:W-:-:S09]  /*b8a0*/  SEL R0, RZ, 0x1, !P0 ;  /* 0x00000001ff007807 */ /* 0x000fd20004000000 */
.L_x_279:
[----:B------:R-:W-:Y:S05]  /*b8b0*/  WARPSYNC.ALL ;  /* 0x0000000000007948 */ /* 0x000fea0003800000 */
[----:B------:R-:W-:-:S13]  /*b8c0*/  ELECT P0, URZ, PT ;  /* 0x00000000003f782f */ /* 0x000fda0003800000 */
[----:B------:R-:W-:Y:S05]  /*b8d0*/  @!P0 EXIT ;  /* 0x000000000000894d */ /* 0x000fea0003800000 */
[----:B------:R-:W-:-:S04]  /*b8e0*/  LOP3.LUT R3, R3, 0x2, RZ, 0xfc, !PT ;  /* 0x0000000203037812 */ /* 0x000fc800078efcff */
[----:B------:R-:W-:-:S13]  /*b8f0*/  ISETP.NE.AND P0, PT, R3, 0x3, PT ;  /* 0x000000030300780c */ /* 0x000fda0003f05270 */
[----:B------:R-:W-:Y:S05]  /*b900*/  @!P0 BRA `(.L_x_280) ;  /* 0x0000000000048947 */ /* 0x000fea0003800000 */
[----:B------:R-:W-:Y:S01]  /*b910*/  BPT.TRAP 0x1 ;  /* 0x000000040000795c */ /* 0x000fe20000300000 */
.L_x_280:
[----:B------:R-:W0:Y:S01]  /*b920*/  S2R R5, SR_CgaCtaId ;  /* 0x0000000000057919 */ /* 0x000e220000008800 */
[----:B---3--:R-:W-:Y:S02]  /*b930*/  SHF.R.U32.HI R2, RZ, 0x1, R9 ;  /* 0x00000001ff027819 */ /* 0x008fe40000011609 */
[----:B------:R-:W-:-:S03]  /*b940*/  MOV R4, 0x400 ;  /* 0x0000040000047802 */ /* 0x000fc60000000f00 */
[----:B------:R-:W-:-:S05]  /*b950*/  IMAD.WIDE.U32 R2, R2, -0x6db6db6d, RZ ;  /* 0x9249249302027825 */ /* 0x000fca00078e00ff */
[----:B------:R-:W-:-:S05]  /*b960*/  SHF.R.U32.HI R2, RZ, 0x2, R3 ;  /* 0x00000002ff027819 */ /* 0x000fca0000011603 */
[----:B------:R-:W-:Y:S01]  /*b970*/  IMAD R2, R2, -0xe, R9 ;  /* 0xfffffff202027824 */ /* 0x000fe200078e0209 */
[----:B0-----:R-:W-:Y:S02]  /*b980*/  LEA R3, R5, R4, 0x18 ;  /* 0x0000000405037211 */ /* 0x001fe400078ec0ff */
[----:B------:R-:W-:-:S03]  /*b990*/  SHF.L.U32 R5, R0, 0x1f, RZ ;  /* 0x0000001f00057819 */ /* 0x000fc600000006ff */
[----:B------:R-:W-:-:S04]  /*b9a0*/  VIADD R3, R3, 0x38070 ;  /* 0x0003807003037836 */ /* 0x000fc80000000000 */
[----:B------:R-:W-:-:S07]  /*b9b0*/  IMAD R4, R2, 0x8, R3 ;  /* 0x0000000802047824 */ /* 0x000fce00078e0203 */
.L_x_281:
[----:B0-----:R0:W1:Y:S02]  /*b9c0*/  SYNCS.PHASECHK.TRANS64.TRYWAIT P0, [R4+URZ], R5 ;  /* 0x00000005040075a7 */ /* 0x001064000800017f */
[----:B-1----:R-:W-:Y:S05]  /*b9d0*/  @!P0 NANOSLEEP.SYNCS 0x989680 ;  /* 0x009896800000895d */ /* 0x002fea0003900000 */
[----:B------:R-:W1:Y:S02]  /*b9e0*/  @!P0 SYNCS.PHASECHK.TRANS64 P0, [R4+URZ], R5 ;  /* 0x00000005040085a7 */ /* 0x000e64000800007f */
[----:B-1----:R-:W-:Y:S05]  /*b9f0*/  @!P0 BRA `(.L_x_281) ;  /* 0xfffffffc00f08947 */ /* 0x002fea000383ffff */
[----:B------:R-:W-:-:S05]  /*ba00*/  VIADD R2, R2, 0x1 ;  /* 0x0000000102027836 */ /* 0x000fca0000000000 */
[----:B------:R-:W-:-:S04]  /*ba10*/  ISETP.NE.AND P0, PT, R2, 0xe, PT ;  /* 0x0000000e0200780c */ /* 0x000fc80003f05270 */
[----:B0-----:R-:W-:Y:S02]  /*ba20*/  SEL R5, RZ, 0x1, P0 ;  /* 0x00000001ff057807 */ /* 0x001fe40000000000 */
[----:B------:R-:W-:Y:S02]  /*ba30*/  SEL R2, R2, RZ, P0 ;  /* 0x000000ff02027207 */ /* 0x000fe40000000000 */
[----:B------:R-:W-:-:S03]  /*ba40*/  LOP3.LUT R7, R0, R5, RZ, 0x3c, !PT ;  /* 0x0000000500077212 */ /* 0x000fc600078e3cff */
[----:B------:R-:W-:Y:S01]  /*ba50*/  IMAD R0, R2, 0x8, R3 ;  /* 0x0000000802007824 */ /* 0x000fe200078e0203 */
[----:B------:R-:W-:-:S07]  /*ba60*/  SHF.L.U32 R5, R7, 0x1f, RZ ;  /* 0x0000001f07057819 */ /* 0x000fce00000006ff */
.L_x_282:
        /* <DEDUP_REMOVED lines=11> */
.L_x_283:
        /* <DEDUP_REMOVED lines=11> */
.L_x_284:
        /* <DEDUP_REMOVED lines=11> */
.L_x_285:
        /* <DEDUP_REMOVED lines=11> */
.L_x_286:
        /* <DEDUP_REMOVED lines=11> */
.L_x_287:
        /* <DEDUP_REMOVED lines=11> */
.L_x_288:
        /* <DEDUP_REMOVED lines=11> */
.L_x_289:
        /* <DEDUP_REMOVED lines=11> */
.L_x_290:
        /* <DEDUP_REMOVED lines=11> */
.L_x_291:
        /* <DEDUP_REMOVED lines=11> */
.L_x_292:
        /* <DEDUP_REMOVED lines=11> */
.L_x_293:
        /* <DEDUP_REMOVED lines=11> */
.L_x_294:
[----:B0-----:R0:W1:Y:S02]  /*c2b0*/  SYNCS.PHASECHK.TRANS64.TRYWAIT P0, [R2+URZ], R3 ;  /* 0x00000003020075a7 */ /* 0x001064000800017f */
[----:B-1----:R-:W-:Y:S05]  /*c2c0*/  @!P0 NANOSLEEP.SYNCS 0x989680 ;  /* 0x009896800000895d */ /* 0x002fea0003900000 */
[----:B------:R-:W1:Y:S02]  /*c2d0*/  @!P0 SYNCS.PHASECHK.TRANS64 P0, [R2+URZ], R3 ;  /* 0x00000003020085a7 */ /* 0x000e64000800007f */
[----:B-1----:R-:W-:Y:S05]  /*c2e0*/  @P0 EXIT ;  /* 0x000000000000094d */ /* 0x002fea0003800000 */
[----:B------:R-:W-:Y:S05]  /*c2f0*/  BRA `(.L_x_294) ;  /* 0xfffffffc00ec7947 */ /* 0x000fea000383ffff */
.L_x_295:
[----:B------:R-:W-:-:S00]  /*c300*/  BRA `(.L_x_295) ;  /* 0xfffffffc00fc7947 */ /* 0x000fc0000383ffff */
[----:B------:R-:W-:-:S00]  /*c310*/  NOP ;  /* 0x0000000000007918 */ /* 0x000fc00000000000 */
        /* <DEDUP_REMOVED lines=14> */
.L_x_296:


//--------------------- .nv.shared._ZN7cutlass13device_kernelINS_4conv6kernel13ConvUniversalINS1_16ConvProblemShapeILNS1_8OperatorE2ELi3EEENS1_10collective14CollectiveConvINS1_46MainloopSm90TmaGmmaWarpSpecializedImplicitGemmILS5_2ELi14ELi3EN4cute5tupleIJNSA_1CILi1EEESD_SD_EEENS1_36KernelImplicitTmaWarpSpecializedSm90ELi1EEENSB_IJNSC_ILi128EEENSB_IJSH_EEENSB_IJNSC_ILi32EEEEEEEEENS_6half_tESM_NSA_8TiledMMAINSA_8MMA_AtomIJNSA_4SM904GMMA26MMA_64x128x16_F32F16F16_SSILNSQ_5MajorE1ELSS_1ELNSQ_7ScaleInE1ELST_1EEEEEENSA_6LayoutISE_NSB_IJNSC_ILi0EEESX_SX_EEEEENSB_IJNSA_10UnderscoreES10_S10_EEEEENS7_6detail26Sm90ImplicitGemmTileTraitsINSA_13SM90_TMA_LOADENSA_14ComposedLayoutINSA_7SwizzleILi3ELi4ELi3EEENSA_18smem_ptr_flag_bitsILi16EEENSW_INSB_IJNSB_IJNSC_ILi64EEENSC_ILi2EEEEEENSB_IJNSC_ILi8EEENSC_ILi4EEEEEENSB_IJSD_NSC_ILi14EEEEEEEEENSB_IJNSB_IJSD_NSC_ILi2048EEEEEENSB_IJS1B_NSC_ILi512EEEEEENSB_IJSX_NSC_ILi4096EEEEEEEEEEEEEvEENS14_INSA_20SM90_TMA_LOAD_IM2COLES1S_vEEEENS_8epilogue10collective6detail29Sm90TmaWarpSpecializedAdapterINS1Y_15DefaultEpilogueISM_NSB_IJlNSB_IJSD_lllEEESX_EEES23_NS1X_6thread17LinearCombinationISM_Li1EffLNS24_9ScaleType4KindE0ELNS_15FloatRoundStyleE2ESM_EENS_4gemm15EpilogueDefaultEEEEEvvEEEEvNT_6ParamsE --------------------------
	.section	.nv.shared._ZN7cutlass13device_kernelINS_4conv6kernel13ConvUniversalINS1_16ConvProblemShapeILNS1_8OperatorE2ELi3EEENS1_10collective14CollectiveConvINS1_46MainloopSm90TmaGmmaWarpSpecializedImplicitGemmILS5_2ELi14ELi3EN4cute5tupleIJNSA_1CILi1EEESD_SD_EEENS1_36KernelImplicitTmaWarpSpecializedSm90ELi1EEENSB_IJNSC_ILi128EEENSB_IJSH_EEENSB_IJNSC_ILi32EEEEEEEEENS_6half_tESM_NSA_8TiledMMAINSA_8MMA_AtomIJNSA_4SM904GMMA26MMA_64x128x16_F32F16F16_SSILNSQ_5MajorE1ELSS_1ELNSQ_7ScaleInE1ELST_1EEEEEENSA_6LayoutISE_NSB_IJNSC_ILi0EEESX_SX_EEEEENSB_IJNSA_10UnderscoreES10_S10_EEEEENS7_6detail26Sm90ImplicitGemmTileTraitsINSA_13SM90_TMA_LOADENSA_14ComposedLayoutINSA_7SwizzleILi3ELi4ELi3EEENSA_18smem_ptr_flag_bitsILi16EEENSW_INSB_IJNSB_IJNSC_ILi64EEENSC_ILi2EEEEEENSB_IJNSC_ILi8EEENSC_ILi4EEEEEENSB_IJSD_NSC_ILi14EEEEEEEEENSB_IJNSB_IJSD_NSC_ILi2048EEEEEENSB_IJS1B_NSC_ILi512EEEEEENSB_IJSX_NSC_ILi4096EEEEEEEEEEEEEvEENS14_INSA_20SM90_TMA_LOAD_IM2COLES1S_vEEEENS_8epilogue10collective6detail29Sm90TmaWarpSpecializedAdapterINS1Y_15DefaultEpilogueISM_NSB_IJlNSB_IJSD_lllEEESX_EEES23_NS1X_6thread17LinearCombinationISM_Li1EffLNS24_9ScaleType4KindE0ELNS_15FloatRoundStyleE2ESM_EENS_4gemm15EpilogueDefaultEEEEEvvEEEEvNT_6ParamsE,"aw",@nobits
	.sectionflags	@""
	.align	16
	.zero		1024


//--------------------- .nv.shared.reserved.0     --------------------------
	.section	.nv.shared.reserved.0,"aw",@nobits
	.weak		__nv_reservedSMEM_offset_0_alias
	.size		__nv_reservedSMEM_offset_0_alias, 0, 0
	.other		__nv_reservedSMEM_offset_0_alias,@"STO_CUDA_RESERVED_SHARED STV_DEFAULT"
__nv_reservedSMEM_offset_0_alias:
	.zero		0


//--------------------- .nv.global                --------------------------
	.section	.nv.global,"aw",@nobits
.nv.global:
	.type		_ZN39_INTERNAL_00214e7c_4_k_cu_eb5c0860_27844cute1_E,@object
	.size		_ZN39_INTERNAL_00214e7c_4_k_cu_eb5c0860_27844cute1_E,(_ZN39_INTERNAL_00214e7c_4_k_cu_eb5c0860_27844cuda3std3__45__cpo6cbeginE - _ZN39_INTERNAL_00214e7c_4_k_cu_eb5c0860_27844cute1_E)
_ZN39_INTERNAL_00214e7c_4_k_cu_eb5c0860_27844cute1_E:
	.zero		1
	.type		_ZN39_INTERNAL_00214e7c_4_k_cu_eb5c0860_27844cuda3std3__45__cpo6cbeginE,@object
	.size		_ZN39_INTERNAL_00214e7c_4_k_cu_eb5c0860_27844cuda3std3__45__cpo6cbeginE,(_ZN39_INTERNAL_00214e7c_4_k_cu_eb5c0860_27844cuda3std3__48in_placeE - _ZN39_INTERNAL_00214e7c_4_k_cu_eb5c0860_27844cuda3std3__45__cpo6cbeginE)
_ZN39_INTERNAL_00214e7c_4_k_cu_eb5c0860_27844cuda3std3__45__cpo6cbeginE:
	.zero		1
	.type		_ZN39_INTERNAL_00214e7c_4_k_cu_eb5c0860_27844cuda3std3__48in_placeE,@object
	.size		_ZN39_INTERNAL_00214e7c_4_k_cu_eb5c0860_27844cuda3std3__48in_placeE,(_ZN39_INTERNAL_00214e7c_4_k_cu_eb5c0860_27844cuda3std6ranges3__45__cpo9iter_moveE - _ZN39_INTERNAL_00214e7c_4_k_cu_eb5c0860_27844cuda3std3__48in_placeE)
_ZN39_INTERNAL_00214e7c_4_k_cu_eb5c0860_27844cuda3std3__48in_placeE:
	.zero		1
	.type		_ZN39_INTERNAL_00214e7c_4_k_cu_eb5c0860_27844cuda3std6ranges3__45__cpo9iter_moveE,@object
	.size		_ZN39_INTERNAL_00214e7c_4_k_cu_eb5c0860_27844cuda3std6ranges3__45__cpo9iter_moveE,(_ZN39_INTERNAL_00214e7c_4_k_cu_eb5c0860_27844cuda3std3__45__cpo5beginE - _ZN39_INTERNAL_00214e7c_4_k_cu_eb5c0860_27844cuda3std6ranges3__45__cpo9iter_moveE)
_ZN39_INTERNAL_00214e7c_4_k_cu_eb5c0860_27844cuda3std6ranges3__45__cpo9iter_moveE:
	.zero		1
	.type		_ZN39_INTERNAL_00214e7c_4_k_cu_eb5c0860_27844cuda3std3__45__cpo5beginE,@object
	.size		_ZN39_INTERNAL_00214e7c_4_k_cu_eb5c0860_27844cuda3std3__45__cpo5beginE,(_ZN39_INTERNAL_00214e7c_4_k_cu_eb5c0860_27844cuda3std3__441_GLOBAL__N__00214e7c_4_k_cu_eb5c0860_27846ignoreE - _ZN39_INTERNAL_00214e7c_4_k_cu_eb5c0860_27844cuda3std3__45__cpo5beginE)
_ZN39_INTERNAL_00214e7c_4_k_cu_eb5c0860_27844cuda3std3__45__cpo5beginE:
	.zero		1
	.type		_ZN39_INTERNAL_00214e7c_4_k_cu_eb5c0860_27844cuda3std3__441_GLOBAL__N__00214e7c_4_k_cu_eb5c0860_27846ignoreE,@object
	.size		_ZN39_INTERNAL_00214e7c_4_k_cu_eb5c0860_27844cuda3std3__441_GLOBAL__N__00214e7c_4_k_cu_eb5c0860_27846ignoreE,(_ZN39_INTERNAL_00214e7c_4_k_cu_eb5c0860_27844cute7productE - _ZN39_INTERNAL_00214e7c_4_k_cu_eb5c0860_27844cuda3std3__441_GLOBAL__N__00214e7c_4_k_cu_eb5c0860_27846ignoreE)
_ZN39_INTERNAL_00214e7c_4_k_cu_eb5c0860_27844cuda3std3__441_GLOBAL__N__00214e7c_4_k_cu_eb5c0860_27846ignoreE:
	.zero		1
	.type		_ZN39_INTERNAL_00214e7c_4_k_cu_eb5c0860_27844cute7productE,@object
	.size		_ZN39_INTERNAL_00214e7c_4_k_cu_eb5c0860_27844cute7productE,(_ZN39_INTERNAL_00214e7c_4_k_cu_eb5c0860_27844cuda3std3__45__cpo3endE - _ZN39_INTERNAL_00214e7c_4_k_cu_eb5c0860_27844cute7productE)
_ZN39_INTERNAL_00214e7c_4_k_cu_eb5c0860_27844cute7productE:
	.zero		1
	.type		_ZN39_INTERNAL_00214e7c_4_k_cu_eb5c0860_27844cuda3std3__45__cpo3endE,@object
	.size		_ZN39_INTERNAL_00214e7c_4_k_cu_eb5c0860_27844cuda3std3__45__cpo3endE,(_ZN39_INTERNAL_00214e7c_4_k_cu_eb5c0860_27844cuda3std3__419piecewise_constructE - _ZN39_INTERNAL_00214e7c_4_k_cu_eb5c0860_27844cuda3std3__45__cpo3endE)
_ZN39_INTERNAL_00214e7c_4_k_cu_eb5c0860_27844cuda3std3__45__cpo3endE:
	.zero		1
	.type		_ZN39_INTERNAL_00214e7c_4_k_cu_eb5c0860_27844cuda3std3__419piecewise_constructE,@object
	.size		_ZN39_INTERNAL_00214e7c_4_k_cu_eb5c0860_27844cuda3std3__419piecewise_constructE,(_ZN39_INTERNAL_00214e7c_4_k_cu_eb5c0860_27844cuda3std3__45__cpo4cendE - _ZN39_INTERNAL_00214e7c_4_k_cu_eb5c0860_27844cuda3std3__419piecewise_constructE)
_ZN39_INTERNAL_00214e7c_4_k_cu_eb5c0860_27844cuda3std3__419piecewise_constructE:
	.zero		1
	.type		_ZN39_INTERNAL_00214e7c_4_k_cu_eb5c0860_27844cuda3std3__45__cpo4cendE,@object
	.size		_ZN39_INTERNAL_00214e7c_4_k_cu_eb5c0860_27844cuda3std3__45__cpo4cendE,(_ZN39_INTERNAL_00214e7c_4_k_cu_eb5c0860_27844cuda3std6ranges3__45__cpo4swapE - _ZN39_INTERNAL_00214e7c_4_k_cu_eb5c0860_27844cuda3std3__45__cpo4cendE)
_ZN39_INTERNAL_00214e7c_4_k_cu_eb5c0860_27844cuda3std3__45__cpo4cendE:
	.zero		1
	.type		_ZN39_INTERNAL_00214e7c_4_k_cu_eb5c0860_27844cuda3std6ranges3__45__cpo4swapE,@object
	.size		_ZN39_INTERNAL_00214e7c_4_k_cu_eb5c0860_27844cuda3std6ranges3__45__cpo4swapE,(.L_7 - _ZN39_INTERNAL_00214e7c_4_k_cu_eb5c0860_27844cuda3std6ranges3__45__cpo4swapE)
_ZN39_INTERNAL_00214e7c_4_k_cu_eb5c0860_27844cuda3std6ranges3__45__cpo4swapE:
	.zero		1
.L_7:


//--------------------- .nv.constant0._ZN7cutlass13device_kernelINS_4conv6kernel13ConvUniversalINS1_16ConvProblemShapeILNS1_8OperatorE2ELi3EEENS1_10collective14CollectiveConvINS1_46MainloopSm90TmaGmmaWarpSpecializedImplicitGemmILS5_2ELi14ELi3EN4cute5tupleIJNSA_1CILi1EEESD_SD_EEENS1_36KernelImplicitTmaWarpSpecializedSm90ELi1EEENSB_IJNSC_ILi128EEENSB_IJSH_EEENSB_IJNSC_ILi32EEEEEEEEENS_6half_tESM_NSA_8TiledMMAINSA_8MMA_AtomIJNSA_4SM904GMMA26MMA_64x128x16_F32F16F16_SSILNSQ_5MajorE1ELSS_1ELNSQ_7ScaleInE1ELST_1EEEEEENSA_6LayoutISE_NSB_IJNSC_ILi0EEESX_SX_EEEEENSB_IJNSA_10UnderscoreES10_S10_EEEEENS7_6detail26Sm90ImplicitGemmTileTraitsINSA_13SM90_TMA_LOADENSA_14ComposedLayoutINSA_7SwizzleILi3ELi4ELi3EEENSA_18smem_ptr_flag_bitsILi16EEENSW_INSB_IJNSB_IJNSC_ILi64EEENSC_ILi2EEEEEENSB_IJNSC_ILi8EEENSC_ILi4EEEEEENSB_IJSD_NSC_ILi14EEEEEEEEENSB_IJNSB_IJSD_NSC_ILi2048EEEEEENSB_IJS1B_NSC_ILi512EEEEEENSB_IJSX_NSC_ILi4096EEEEEEEEEEEEEvEENS14_INSA_20SM90_TMA_LOAD_IM2COLES1S_vEEEENS_8epilogue10collective6detail29Sm90TmaWarpSpecializedAdapterINS1Y_15DefaultEpilogueISM_NSB_IJlNSB_IJSD_lllEEESX_EEES23_NS1X_6thread17LinearCombinationISM_Li1EffLNS24_9ScaleType4KindE0ELNS_15FloatRoundStyleE2ESM_EENS_4gemm15EpilogueDefaultEEEEEvvEEEEvNT_6ParamsE --------------------------
	.section	.nv.constant0._ZN7cutlass13device_kernelINS_4conv6kernel13ConvUniversalINS1_16ConvProblemShapeILNS1_8OperatorE2ELi3EEENS1_10collective14CollectiveConvINS1_46MainloopSm90TmaGmmaWarpSpecializedImplicitGemmILS5_2ELi14ELi3EN4cute5tupleIJNSA_1CILi1EEESD_SD_EEENS1_36KernelImplicitTmaWarpSpecializedSm90ELi1EEENSB_IJNSC_ILi128EEENSB_IJSH_EEENSB_IJNSC_ILi32EEEEEEEEENS_6half_tESM_NSA_8TiledMMAINSA_8MMA_AtomIJNSA_4SM904GMMA26MMA_64x128x16_F32F16F16_SSILNSQ_5MajorE1ELSS_1ELNSQ_7ScaleInE1ELST_1EEEEEENSA_6LayoutISE_NSB_IJNSC_ILi0EEESX_SX_EEEEENSB_IJNSA_10UnderscoreES10_S10_EEEEENS7_6detail26Sm90ImplicitGemmTileTraitsINSA_13SM90_TMA_LOADENSA_14ComposedLayoutINSA_7SwizzleILi3ELi4ELi3EEENSA_18smem_ptr_flag_bitsILi16EEENSW_INSB_IJNSB_IJNSC_ILi64EEENSC_ILi2EEEEEENSB_IJNSC_ILi8EEENSC_ILi4EEEEEENSB_IJSD_NSC_ILi14EEEEEEEEENSB_IJNSB_IJSD_NSC_ILi2048EEEEEENSB_IJS1B_NSC_ILi512EEEEEENSB_IJSX_NSC_ILi4096EEEEEEEEEEEEEvEENS14_INSA_20SM90_TMA_LOAD_IM2COLES1S_vEEEENS_8epilogue10collective6detail29Sm90TmaWarpSpecializedAdapterINS1Y_15DefaultEpilogueISM_NSB_IJlNSB_IJSD_lllEEESX_EEES23_NS1X_6thread17LinearCombinationISM_Li1EffLNS24_9ScaleType4KindE0ELNS_15FloatRoundStyleE2ESM_EENS_4gemm15EpilogueDefaultEEEEEvvEEEEvNT_6ParamsE,"a",@progbits
	.sectionflags	@""
	.align	4
.nv.constant0._ZN7cutlass13device_kernelINS_4conv6kernel13ConvUniversalINS1_16ConvProblemShapeILNS1_8OperatorE2ELi3EEENS1_10collective14CollectiveConvINS1_46MainloopSm90TmaGmmaWarpSpecializedImplicitGemmILS5_2ELi14ELi3EN4cute5tupleIJNSA_1CILi1EEESD_SD_EEENS1_36KernelImplicitTmaWarpSpecializedSm90ELi1EEENSB_IJNSC_ILi128EEENSB_IJSH_EEENSB_IJNSC_ILi32EEEEEEEEENS_6half_tESM_NSA_8TiledMMAINSA_8MMA_AtomIJNSA_4SM904GMMA26MMA_64x128x16_F32F16F16_SSILNSQ_5MajorE1ELSS_1ELNSQ_7ScaleInE1ELST_1EEEEEENSA_6LayoutISE_NSB_IJNSC_ILi0EEESX_SX_EEEEENSB_IJNSA_10UnderscoreES10_S10_EEEEENS7_6detail26Sm90ImplicitGemmTileTraitsINSA_13SM90_TMA_LOADENSA_14ComposedLayoutINSA_7SwizzleILi3ELi4ELi3EEENSA_18smem_ptr_flag_bitsILi16EEENSW_INSB_IJNSB_IJNSC_ILi64EEENSC_ILi2EEEEEENSB_IJNSC_ILi8EEENSC_ILi4EEEEEENSB_IJSD_NSC_ILi14EEEEEEEEENSB_IJNSB_IJSD_NSC_ILi2048EEEEEENSB_IJS1B_NSC_ILi512EEEEEENSB_IJSX_NSC_ILi4096EEEEEEEEEEEEEvEENS14_INSA_20SM90_TMA_LOAD_IM2COLES1S_vEEEENS_8epilogue10collective6detail29Sm90TmaWarpSpecializedAdapterINS1Y_15DefaultEpilogueISM_NSB_IJlNSB_IJSD_lllEEESX_EEES23_NS1X_6thread17LinearCombinationISM_Li1EffLNS24_9ScaleType4KindE0ELNS_15FloatRoundStyleE2ESM_EENS_4gemm15EpilogueDefaultEEEEEvvEEEEvNT_6ParamsE:
	.zero		1664


//--------------------- SYMBOLS --------------------------

	.type		.nv.reservedSmem.offset0,@object
	.size		.nv.reservedSmem.offset0,0x4
